//
// Generated by NVIDIA NVVM Compiler
//
// Compiler Build ID: CL-36424714
// Cuda compilation tools, release 13.0, V13.0.88
// Based on NVVM 20.0.0
//

.version 9.0
.target sm_100
.address_size 64

	// .globl	_Z24auction_algorithm_kerneliiiiPKiPiS0_S1_S0_S0_S0_S1_S1_
.extern .func  (.param .b32 func_retval0) vprintf
(
	.param .b64 vprintf_param_0,
	.param .b64 vprintf_param_1
)
;
.global .align 4 .u32 kflag;
.global .align 4 .u32 tans;
.global .align 4 .u32 minRise;
.global .align 4 .b8 kpushListPo[1024];
.global .align 4 .b8 kpushListNa[1024];
.global .align 1 .b8 knodesRisePrice[256];
.global .align 4 .u32 justForTest;
.global .align 1 .b8 $str[21] = {42, 42, 42, 42, 42, 42, 42, 42, 42, 42, 42, 42, 42, 42, 42, 42, 42, 42, 42, 10};
.global .align 1 .b8 $str$3[3] = {37, 100};
.global .align 1 .b8 $str$4[11] = {105, 110, 32, 107, 101, 114, 110, 101, 108, 10};
.global .align 1 .b8 $str$5[19] = {116, 101, 109, 112, 111, 114, 97, 114, 121, 32, 97, 110, 115, 58, 32, 37, 100, 10};
.global .align 1 .b8 $str$6[5] = {99, 111, 115, 116};
.global .align 1 .b8 $str$7[12] = {107, 101, 110, 101, 114, 108, 32, 101, 110, 100, 10};

.visible .entry _Z24auction_algorithm_kerneliiiiPKiPiS0_S1_S0_S0_S0_S1_S1_(
	.param .u32 _Z24auction_algorithm_kerneliiiiPKiPiS0_S1_S0_S0_S0_S1_S1__param_0,
	.param .u32 _Z24auction_algorithm_kerneliiiiPKiPiS0_S1_S0_S0_S0_S1_S1__param_1,
	.param .u32 _Z24auction_algorithm_kerneliiiiPKiPiS0_S1_S0_S0_S0_S1_S1__param_2,
	.param .u32 _Z24auction_algorithm_kerneliiiiPKiPiS0_S1_S0_S0_S0_S1_S1__param_3,
	.param .u64 .ptr .align 1 _Z24auction_algorithm_kerneliiiiPKiPiS0_S1_S0_S0_S0_S1_S1__param_4,
	.param .u64 .ptr .align 1 _Z24auction_algorithm_kerneliiiiPKiPiS0_S1_S0_S0_S0_S1_S1__param_5,
	.param .u64 .ptr .align 1 _Z24auction_algorithm_kerneliiiiPKiPiS0_S1_S0_S0_S0_S1_S1__param_6,
	.param .u64 .ptr .align 1 _Z24auction_algorithm_kerneliiiiPKiPiS0_S1_S0_S0_S0_S1_S1__param_7,
	.param .u64 .ptr .align 1 _Z24auction_algorithm_kerneliiiiPKiPiS0_S1_S0_S0_S0_S1_S1__param_8,
	.param .u64 .ptr .align 1 _Z24auction_algorithm_kerneliiiiPKiPiS0_S1_S0_S0_S0_S1_S1__param_9,
	.param .u64 .ptr .align 1 _Z24auction_algorithm_kerneliiiiPKiPiS0_S1_S0_S0_S0_S1_S1__param_10,
	.param .u64 .ptr .align 1 _Z24auction_algorithm_kerneliiiiPKiPiS0_S1_S0_S0_S0_S1_S1__param_11,
	.param .u64 .ptr .align 1 _Z24auction_algorithm_kerneliiiiPKiPiS0_S1_S0_S0_S0_S1_S1__param_12
)
.maxntid 1024
.minnctapersm 1
{
	.local .align 8 .b8 	__local_depot0[16];
	.reg .b64 	%SP;
	.reg .b64 	%SPL;
	.reg .pred 	%p<144>;
	.reg .b16 	%rs<8>;
	.reg .b32 	%r<457>;
	.reg .b64 	%rd<192>;

	mov.u64 	%SPL, __local_depot0;
	cvta.local.u64 	%SP, %SPL;
	ld.param.u32 	%r108, [_Z24auction_algorithm_kerneliiiiPKiPiS0_S1_S0_S0_S0_S1_S1__param_0];
	ld.param.u32 	%r109, [_Z24auction_algorithm_kerneliiiiPKiPiS0_S1_S0_S0_S0_S1_S1__param_1];
	ld.param.u32 	%r110, [_Z24auction_algorithm_kerneliiiiPKiPiS0_S1_S0_S0_S0_S1_S1__param_2];
	ld.param.u32 	%r111, [_Z24auction_algorithm_kerneliiiiPKiPiS0_S1_S0_S0_S0_S1_S1__param_3];
	ld.param.u64 	%rd24, [_Z24auction_algorithm_kerneliiiiPKiPiS0_S1_S0_S0_S0_S1_S1__param_4];
	ld.param.u64 	%rd25, [_Z24auction_algorithm_kerneliiiiPKiPiS0_S1_S0_S0_S0_S1_S1__param_5];
	ld.param.u64 	%rd26, [_Z24auction_algorithm_kerneliiiiPKiPiS0_S1_S0_S0_S0_S1_S1__param_6];
	ld.param.u64 	%rd27, [_Z24auction_algorithm_kerneliiiiPKiPiS0_S1_S0_S0_S0_S1_S1__param_7];
	ld.param.u64 	%rd28, [_Z24auction_algorithm_kerneliiiiPKiPiS0_S1_S0_S0_S0_S1_S1__param_10];
	ld.param.u64 	%rd29, [_Z24auction_algorithm_kerneliiiiPKiPiS0_S1_S0_S0_S0_S1_S1__param_11];
	ld.param.u64 	%rd30, [_Z24auction_algorithm_kerneliiiiPKiPiS0_S1_S0_S0_S0_S1_S1__param_12];
	cvta.to.global.u64 	%rd1, %rd28;
	cvta.to.global.u64 	%rd2, %rd25;
	cvta.to.global.u64 	%rd3, %rd29;
	cvta.to.global.u64 	%rd4, %rd26;
	cvta.to.global.u64 	%rd5, %rd30;
	cvta.to.global.u64 	%rd6, %rd24;
	cvta.to.global.u64 	%rd7, %rd27;
	mov.u32 	%r1, %tid.x;
	setp.ne.s32 	%p1, %r1, 0;
	@%p1 bra 	$L__BB0_2;
	mov.u64 	%rd31, $str$4;
	cvta.global.u64 	%rd32, %rd31;
	{ // callseq 0, 0
	.param .b64 param0;
	st.param.b64 	[param0], %rd32;
	.param .b64 param1;
	st.param.b64 	[param1], 0;
	.param .b32 retval0;
	call.uni (retval0), 
	vprintf, 
	(
	param0, 
	param1
	);
	ld.param.b32 	%r112, [retval0];
	} // callseq 0
$L__BB0_2:
	bar.sync 	0;
	div.s32 	%r2, %r109, %r110;
	mul.lo.s32 	%r114, %r2, %r110;
	sub.s32 	%r3, %r109, %r114;
	setp.ge.s32 	%p2, %r1, %r3;
	@%p2 bra 	$L__BB0_4;
	mad.lo.s32 	%r431, %r1, %r2, %r1;
	add.s32 	%r115, %r2, %r431;
	add.s32 	%r432, %r115, 1;
	bra.uni 	$L__BB0_5;
$L__BB0_4:
	mad.lo.s32 	%r431, %r2, %r1, %r3;
	add.s32 	%r432, %r431, %r2;
$L__BB0_5:
	div.s32 	%r10, %r108, %r110;
	mul.lo.s32 	%r116, %r10, %r110;
	sub.s32 	%r11, %r108, %r116;
	setp.ge.s32 	%p3, %r1, %r11;
	@%p3 bra 	$L__BB0_7;
	mad.lo.s32 	%r433, %r1, %r10, %r1;
	add.s32 	%r117, %r10, %r433;
	add.s32 	%r434, %r117, 1;
	bra.uni 	$L__BB0_8;
$L__BB0_7:
	mad.lo.s32 	%r433, %r10, %r1, %r11;
	add.s32 	%r434, %r433, %r10;
$L__BB0_8:
	mul.lo.s32 	%r120, %r1, %r2;
	min.s32 	%r121, %r1, %r3;
	add.s32 	%r122, %r120, %r121;
	sub.s32 	%r123, %r432, %r122;
	not.b32 	%r124, %r120;
	add.s32 	%r125, %r432, %r124;
	sub.s32 	%r18, %r125, %r121;
	mul.lo.s32 	%r126, %r1, %r10;
	min.s32 	%r127, %r1, %r11;
	add.s32 	%r128, %r126, %r127;
	sub.s32 	%r129, %r434, %r128;
	not.b32 	%r130, %r126;
	add.s32 	%r131, %r434, %r130;
	sub.s32 	%r19, %r131, %r127;
	and.b32  	%r20, %r129, 15;
	add.s32 	%r21, %r20, -1;
	and.b32  	%r22, %r129, 7;
	add.s32 	%r23, %r22, -1;
	and.b32  	%r24, %r123, 3;
	shl.b32 	%r132, %r431, 1;
	mul.wide.s32 	%rd33, %r132, 4;
	add.s64 	%rd8, %rd6, %rd33;
	add.s32 	%r25, %r431, 1;
	add.s32 	%r26, %r431, 2;
	add.s32 	%r27, %r431, 3;
	and.b32  	%r28, %r129, 3;
	cvt.s64.s32 	%rd34, %r433;
	mul.wide.s32 	%rd35, %r433, 4;
	add.s64 	%rd9, %rd3, %rd35;
	add.s32 	%r29, %r433, 1;
	add.s32 	%r30, %r433, 2;
	add.s32 	%r31, %r433, 3;
	and.b32  	%r32, %r129, -16;
	mov.u64 	%rd36, knodesRisePrice;
	add.s64 	%rd10, %rd36, %rd34;
	add.u64 	%rd37, %SP, 8;
	add.u64 	%rd11, %SPL, 8;
	mov.b32 	%r436, 0;
	mov.b32 	%r435, 9;
$L__BB0_9:
	setp.ge.s32 	%p4, %r431, %r432;
	mov.b32 	%r133, 1;
	shl.b32 	%r35, %r133, %r435;
	@%p4 bra 	$L__BB0_30;
	setp.eq.s32 	%p5, %r24, 0;
	mov.u32 	%r437, %r431;
	@%p5 bra 	$L__BB0_19;
	ld.global.u32 	%r134, [%rd8];
	ld.global.u32 	%r135, [%rd8+4];
	mad.lo.s32 	%r36, %r134, %r108, %r135;
	mul.wide.s32 	%rd38, %r36, 4;
	add.s64 	%rd39, %rd5, %rd38;
	mov.b32 	%r136, 0;
	st.global.u32 	[%rd39], %r136;
	add.s64 	%rd40, %rd4, %rd38;
	ld.global.u32 	%r37, [%rd40];
	setp.gt.s32 	%p6, %r37, %r111;
	@%p6 bra 	$L__BB0_13;
	div.s32 	%r137, %r37, %r35;
	add.s64 	%rd42, %rd2, %rd38;
	st.global.u32 	[%rd42], %r137;
$L__BB0_13:
	setp.eq.s32 	%p7, %r24, 1;
	mov.u32 	%r437, %r25;
	@%p7 bra 	$L__BB0_19;
	ld.global.u32 	%r138, [%rd8+8];
	ld.global.u32 	%r139, [%rd8+12];
	mad.lo.s32 	%r38, %r138, %r108, %r139;
	mul.wide.s32 	%rd43, %r38, 4;
	add.s64 	%rd44, %rd5, %rd43;
	mov.b32 	%r140, 0;
	st.global.u32 	[%rd44], %r140;
	add.s64 	%rd45, %rd4, %rd43;
	ld.global.u32 	%r39, [%rd45];
	setp.gt.s32 	%p8, %r39, %r111;
	@%p8 bra 	$L__BB0_16;
	div.s32 	%r141, %r39, %r35;
	add.s64 	%rd47, %rd2, %rd43;
	st.global.u32 	[%rd47], %r141;
$L__BB0_16:
	setp.eq.s32 	%p9, %r24, 2;
	mov.u32 	%r437, %r26;
	@%p9 bra 	$L__BB0_19;
	ld.global.u32 	%r142, [%rd8+16];
	ld.global.u32 	%r143, [%rd8+20];
	mad.lo.s32 	%r40, %r142, %r108, %r143;
	mul.wide.s32 	%rd48, %r40, 4;
	add.s64 	%rd49, %rd5, %rd48;
	mov.b32 	%r144, 0;
	st.global.u32 	[%rd49], %r144;
	add.s64 	%rd50, %rd4, %rd48;
	ld.global.u32 	%r41, [%rd50];
	setp.gt.s32 	%p10, %r41, %r111;
	mov.u32 	%r437, %r27;
	@%p10 bra 	$L__BB0_19;
	div.s32 	%r145, %r41, %r35;
	add.s64 	%rd52, %rd2, %rd48;
	st.global.u32 	[%rd52], %r145;
	mov.u32 	%r437, %r27;
$L__BB0_19:
	setp.lt.u32 	%p11, %r18, 3;
	@%p11 bra 	$L__BB0_30;
	shl.b32 	%r439, %r437, 1;
$L__BB0_21:
	mul.wide.s32 	%rd53, %r439, 4;
	add.s64 	%rd12, %rd6, %rd53;
	ld.global.u32 	%r146, [%rd12];
	ld.global.u32 	%r147, [%rd12+4];
	mad.lo.s32 	%r47, %r146, %r108, %r147;
	mul.wide.s32 	%rd54, %r47, 4;
	add.s64 	%rd55, %rd5, %rd54;
	mov.b32 	%r148, 0;
	st.global.u32 	[%rd55], %r148;
	add.s64 	%rd56, %rd4, %rd54;
	ld.global.u32 	%r48, [%rd56];
	setp.gt.s32 	%p12, %r48, %r111;
	@%p12 bra 	$L__BB0_23;
	div.s32 	%r149, %r48, %r35;
	add.s64 	%rd58, %rd2, %rd54;
	st.global.u32 	[%rd58], %r149;
$L__BB0_23:
	ld.global.u32 	%r150, [%rd12+8];
	ld.global.u32 	%r151, [%rd12+12];
	mad.lo.s32 	%r49, %r150, %r108, %r151;
	mul.wide.s32 	%rd59, %r49, 4;
	add.s64 	%rd60, %rd5, %rd59;
	mov.b32 	%r152, 0;
	st.global.u32 	[%rd60], %r152;
	add.s64 	%rd61, %rd4, %rd59;
	ld.global.u32 	%r50, [%rd61];
	setp.gt.s32 	%p13, %r50, %r111;
	@%p13 bra 	$L__BB0_25;
	div.s32 	%r153, %r50, %r35;
	add.s64 	%rd63, %rd2, %rd59;
	st.global.u32 	[%rd63], %r153;
$L__BB0_25:
	ld.global.u32 	%r154, [%rd12+16];
	ld.global.u32 	%r155, [%rd12+20];
	mad.lo.s32 	%r51, %r154, %r108, %r155;
	mul.wide.s32 	%rd64, %r51, 4;
	add.s64 	%rd65, %rd5, %rd64;
	mov.b32 	%r156, 0;
	st.global.u32 	[%rd65], %r156;
	add.s64 	%rd66, %rd4, %rd64;
	ld.global.u32 	%r52, [%rd66];
	setp.gt.s32 	%p14, %r52, %r111;
	@%p14 bra 	$L__BB0_27;
	div.s32 	%r157, %r52, %r35;
	add.s64 	%rd68, %rd2, %rd64;
	st.global.u32 	[%rd68], %r157;
$L__BB0_27:
	ld.global.u32 	%r158, [%rd12+24];
	ld.global.u32 	%r159, [%rd12+28];
	mad.lo.s32 	%r53, %r158, %r108, %r159;
	mul.wide.s32 	%rd69, %r53, 4;
	add.s64 	%rd70, %rd5, %rd69;
	mov.b32 	%r160, 0;
	st.global.u32 	[%rd70], %r160;
	add.s64 	%rd71, %rd4, %rd69;
	ld.global.u32 	%r54, [%rd71];
	setp.gt.s32 	%p15, %r54, %r111;
	@%p15 bra 	$L__BB0_29;
	div.s32 	%r161, %r54, %r35;
	add.s64 	%rd73, %rd2, %rd69;
	st.global.u32 	[%rd73], %r161;
$L__BB0_29:
	add.s32 	%r437, %r437, 4;
	add.s32 	%r439, %r439, 8;
	setp.lt.s32 	%p16, %r437, %r432;
	@%p16 bra 	$L__BB0_21;
$L__BB0_30:
	setp.ge.s32 	%p17, %r433, %r434;
	@%p17 bra 	$L__BB0_37;
	setp.eq.s32 	%p18, %r28, 0;
	mov.u32 	%r438, %r433;
	@%p18 bra 	$L__BB0_35;
	setp.eq.s32 	%p19, %r28, 1;
	ld.global.u32 	%r162, [%rd9];
	shl.b32 	%r163, %r162, %r436;
	st.global.u32 	[%rd9], %r163;
	mov.u32 	%r438, %r29;
	@%p19 bra 	$L__BB0_35;
	setp.eq.s32 	%p20, %r28, 2;
	ld.global.u32 	%r164, [%rd9+4];
	shl.b32 	%r165, %r164, %r436;
	st.global.u32 	[%rd9+4], %r165;
	mov.u32 	%r438, %r30;
	@%p20 bra 	$L__BB0_35;
	ld.global.u32 	%r166, [%rd9+8];
	shl.b32 	%r167, %r166, %r436;
	st.global.u32 	[%rd9+8], %r167;
	mov.u32 	%r438, %r31;
$L__BB0_35:
	setp.lt.u32 	%p21, %r19, 3;
	@%p21 bra 	$L__BB0_37;
$L__BB0_36:
	mul.wide.s32 	%rd74, %r438, 4;
	add.s64 	%rd75, %rd3, %rd74;
	ld.global.u32 	%r168, [%rd75];
	shl.b32 	%r169, %r168, %r436;
	st.global.u32 	[%rd75], %r169;
	ld.global.u32 	%r170, [%rd75+4];
	shl.b32 	%r171, %r170, %r436;
	st.global.u32 	[%rd75+4], %r171;
	ld.global.u32 	%r172, [%rd75+8];
	shl.b32 	%r173, %r172, %r436;
	st.global.u32 	[%rd75+8], %r173;
	ld.global.u32 	%r174, [%rd75+12];
	shl.b32 	%r175, %r174, %r436;
	st.global.u32 	[%rd75+12], %r175;
	add.s32 	%r438, %r438, 4;
	setp.lt.s32 	%p22, %r438, %r434;
	@%p22 bra 	$L__BB0_36;
$L__BB0_37:
	setp.ge.s32 	%p23, %r431, %r432;
	bar.sync 	0;
	@%p23 bra 	$L__BB0_57;
	setp.eq.s32 	%p24, %r24, 0;
	mov.u32 	%r442, %r431;
	@%p24 bra 	$L__BB0_47;
	ld.global.u32 	%r59, [%rd8];
	ld.global.u32 	%r60, [%rd8+4];
	mad.lo.s32 	%r61, %r59, %r108, %r60;
	mul.wide.s32 	%rd76, %r61, 4;
	add.s64 	%rd77, %rd2, %rd76;
	ld.global.u32 	%r176, [%rd77];
	mul.wide.s32 	%rd78, %r59, 4;
	add.s64 	%rd79, %rd3, %rd78;
	ld.global.u32 	%r177, [%rd79];
	sub.s32 	%r178, %r176, %r177;
	mul.wide.s32 	%rd80, %r60, 4;
	add.s64 	%rd81, %rd3, %rd80;
	ld.global.u32 	%r179, [%rd81];
	add.s32 	%r180, %r178, %r179;
	setp.gt.s32 	%p25, %r180, -1;
	@%p25 bra 	$L__BB0_41;
	add.s64 	%rd83, %rd1, %rd76;
	ld.global.u32 	%r181, [%rd83];
	add.s64 	%rd85, %rd7, %rd78;
	ld.global.u32 	%r182, [%rd85];
	sub.s32 	%r183, %r182, %r181;
	st.global.u32 	[%rd85], %r183;
	ld.global.u32 	%r184, [%rd83];
	add.s64 	%rd87, %rd7, %rd80;
	ld.global.u32 	%r185, [%rd87];
	add.s32 	%r186, %r185, %r184;
	st.global.u32 	[%rd87], %r186;
	ld.global.u32 	%r187, [%rd83];
	add.s64 	%rd88, %rd5, %rd76;
	st.global.u32 	[%rd88], %r187;
$L__BB0_41:
	setp.eq.s32 	%p26, %r24, 1;
	mov.u32 	%r442, %r25;
	@%p26 bra 	$L__BB0_47;
	ld.global.u32 	%r62, [%rd8+8];
	ld.global.u32 	%r63, [%rd8+12];
	mad.lo.s32 	%r64, %r62, %r108, %r63;
	mul.wide.s32 	%rd89, %r64, 4;
	add.s64 	%rd90, %rd2, %rd89;
	ld.global.u32 	%r188, [%rd90];
	mul.wide.s32 	%rd91, %r62, 4;
	add.s64 	%rd92, %rd3, %rd91;
	ld.global.u32 	%r189, [%rd92];
	sub.s32 	%r190, %r188, %r189;
	mul.wide.s32 	%rd93, %r63, 4;
	add.s64 	%rd94, %rd3, %rd93;
	ld.global.u32 	%r191, [%rd94];
	add.s32 	%r192, %r190, %r191;
	setp.gt.s32 	%p27, %r192, -1;
	@%p27 bra 	$L__BB0_44;
	add.s64 	%rd96, %rd1, %rd89;
	ld.global.u32 	%r193, [%rd96];
	add.s64 	%rd98, %rd7, %rd91;
	ld.global.u32 	%r194, [%rd98];
	sub.s32 	%r195, %r194, %r193;
	st.global.u32 	[%rd98], %r195;
	ld.global.u32 	%r196, [%rd96];
	add.s64 	%rd100, %rd7, %rd93;
	ld.global.u32 	%r197, [%rd100];
	add.s32 	%r198, %r197, %r196;
	st.global.u32 	[%rd100], %r198;
	ld.global.u32 	%r199, [%rd96];
	add.s64 	%rd101, %rd5, %rd89;
	st.global.u32 	[%rd101], %r199;
$L__BB0_44:
	setp.eq.s32 	%p28, %r24, 2;
	mov.u32 	%r442, %r26;
	@%p28 bra 	$L__BB0_47;
	ld.global.u32 	%r65, [%rd8+16];
	ld.global.u32 	%r66, [%rd8+20];
	mad.lo.s32 	%r67, %r65, %r108, %r66;
	mul.wide.s32 	%rd102, %r67, 4;
	add.s64 	%rd103, %rd2, %rd102;
	ld.global.u32 	%r200, [%rd103];
	mul.wide.s32 	%rd104, %r65, 4;
	add.s64 	%rd105, %rd3, %rd104;
	ld.global.u32 	%r201, [%rd105];
	sub.s32 	%r202, %r200, %r201;
	mul.wide.s32 	%rd106, %r66, 4;
	add.s64 	%rd107, %rd3, %rd106;
	ld.global.u32 	%r203, [%rd107];
	add.s32 	%r204, %r202, %r203;
	setp.gt.s32 	%p29, %r204, -1;
	mov.u32 	%r442, %r27;
	@%p29 bra 	$L__BB0_47;
	add.s64 	%rd109, %rd1, %rd102;
	ld.global.u32 	%r205, [%rd109];
	add.s64 	%rd111, %rd7, %rd104;
	ld.global.u32 	%r206, [%rd111];
	sub.s32 	%r207, %r206, %r205;
	st.global.u32 	[%rd111], %r207;
	ld.global.u32 	%r208, [%rd109];
	add.s64 	%rd113, %rd7, %rd106;
	ld.global.u32 	%r209, [%rd113];
	add.s32 	%r210, %r209, %r208;
	st.global.u32 	[%rd113], %r210;
	ld.global.u32 	%r211, [%rd109];
	add.s64 	%rd114, %rd5, %rd102;
	st.global.u32 	[%rd114], %r211;
	mov.u32 	%r442, %r27;
$L__BB0_47:
	setp.lt.u32 	%p30, %r18, 3;
	@%p30 bra 	$L__BB0_57;
$L__BB0_48:
	shl.b32 	%r212, %r442, 1;
	mul.wide.s32 	%rd115, %r212, 4;
	add.s64 	%rd13, %rd6, %rd115;
	ld.global.u32 	%r70, [%rd13];
	ld.global.u32 	%r71, [%rd13+4];
	mad.lo.s32 	%r72, %r70, %r108, %r71;
	mul.wide.s32 	%rd116, %r72, 4;
	add.s64 	%rd117, %rd2, %rd116;
	ld.global.u32 	%r213, [%rd117];
	mul.wide.s32 	%rd118, %r70, 4;
	add.s64 	%rd119, %rd3, %rd118;
	ld.global.u32 	%r214, [%rd119];
	sub.s32 	%r215, %r213, %r214;
	mul.wide.s32 	%rd120, %r71, 4;
	add.s64 	%rd121, %rd3, %rd120;
	ld.global.u32 	%r216, [%rd121];
	add.s32 	%r217, %r215, %r216;
	setp.gt.s32 	%p31, %r217, -1;
	@%p31 bra 	$L__BB0_50;
	add.s64 	%rd123, %rd1, %rd116;
	ld.global.u32 	%r218, [%rd123];
	mul.wide.s32 	%rd124, %r70, 4;
	add.s64 	%rd125, %rd7, %rd124;
	ld.global.u32 	%r219, [%rd125];
	sub.s32 	%r220, %r219, %r218;
	st.global.u32 	[%rd125], %r220;
	ld.global.u32 	%r221, [%rd123];
	mul.wide.s32 	%rd126, %r71, 4;
	add.s64 	%rd127, %rd7, %rd126;
	ld.global.u32 	%r222, [%rd127];
	add.s32 	%r223, %r222, %r221;
	st.global.u32 	[%rd127], %r223;
	ld.global.u32 	%r224, [%rd123];
	add.s64 	%rd128, %rd5, %rd116;
	st.global.u32 	[%rd128], %r224;
$L__BB0_50:
	ld.global.u32 	%r73, [%rd13+8];
	ld.global.u32 	%r74, [%rd13+12];
	mad.lo.s32 	%r75, %r73, %r108, %r74;
	mul.wide.s32 	%rd129, %r75, 4;
	add.s64 	%rd130, %rd2, %rd129;
	ld.global.u32 	%r225, [%rd130];
	mul.wide.s32 	%rd131, %r73, 4;
	add.s64 	%rd132, %rd3, %rd131;
	ld.global.u32 	%r226, [%rd132];
	sub.s32 	%r227, %r225, %r226;
	mul.wide.s32 	%rd133, %r74, 4;
	add.s64 	%rd134, %rd3, %rd133;
	ld.global.u32 	%r228, [%rd134];
	add.s32 	%r229, %r227, %r228;
	setp.gt.s32 	%p32, %r229, -1;
	@%p32 bra 	$L__BB0_52;
	add.s64 	%rd136, %rd1, %rd129;
	ld.global.u32 	%r230, [%rd136];
	mul.wide.s32 	%rd137, %r73, 4;
	add.s64 	%rd138, %rd7, %rd137;
	ld.global.u32 	%r231, [%rd138];
	sub.s32 	%r232, %r231, %r230;
	st.global.u32 	[%rd138], %r232;
	ld.global.u32 	%r233, [%rd136];
	mul.wide.s32 	%rd139, %r74, 4;
	add.s64 	%rd140, %rd7, %rd139;
	ld.global.u32 	%r234, [%rd140];
	add.s32 	%r235, %r234, %r233;
	st.global.u32 	[%rd140], %r235;
	ld.global.u32 	%r236, [%rd136];
	add.s64 	%rd141, %rd5, %rd129;
	st.global.u32 	[%rd141], %r236;
$L__BB0_52:
	ld.global.u32 	%r76, [%rd13+16];
	ld.global.u32 	%r77, [%rd13+20];
	mad.lo.s32 	%r78, %r76, %r108, %r77;
	mul.wide.s32 	%rd142, %r78, 4;
	add.s64 	%rd143, %rd2, %rd142;
	ld.global.u32 	%r237, [%rd143];
	mul.wide.s32 	%rd144, %r76, 4;
	add.s64 	%rd145, %rd3, %rd144;
	ld.global.u32 	%r238, [%rd145];
	sub.s32 	%r239, %r237, %r238;
	mul.wide.s32 	%rd146, %r77, 4;
	add.s64 	%rd147, %rd3, %rd146;
	ld.global.u32 	%r240, [%rd147];
	add.s32 	%r241, %r239, %r240;
	setp.gt.s32 	%p33, %r241, -1;
	@%p33 bra 	$L__BB0_54;
	add.s64 	%rd149, %rd1, %rd142;
	ld.global.u32 	%r242, [%rd149];
	mul.wide.s32 	%rd150, %r76, 4;
	add.s64 	%rd151, %rd7, %rd150;
	ld.global.u32 	%r243, [%rd151];
	sub.s32 	%r244, %r243, %r242;
	st.global.u32 	[%rd151], %r244;
	ld.global.u32 	%r245, [%rd149];
	mul.wide.s32 	%rd152, %r77, 4;
	add.s64 	%rd153, %rd7, %rd152;
	ld.global.u32 	%r246, [%rd153];
	add.s32 	%r247, %r246, %r245;
	st.global.u32 	[%rd153], %r247;
	ld.global.u32 	%r248, [%rd149];
	add.s64 	%rd154, %rd5, %rd142;
	st.global.u32 	[%rd154], %r248;
$L__BB0_54:
	ld.global.u32 	%r79, [%rd13+24];
	ld.global.u32 	%r80, [%rd13+28];
	mad.lo.s32 	%r81, %r79, %r108, %r80;
	mul.wide.s32 	%rd155, %r81, 4;
	add.s64 	%rd156, %rd2, %rd155;
	ld.global.u32 	%r249, [%rd156];
	mul.wide.s32 	%rd157, %r79, 4;
	add.s64 	%rd158, %rd3, %rd157;
	ld.global.u32 	%r250, [%rd158];
	sub.s32 	%r251, %r249, %r250;
	mul.wide.s32 	%rd159, %r80, 4;
	add.s64 	%rd160, %rd3, %rd159;
	ld.global.u32 	%r252, [%rd160];
	add.s32 	%r253, %r251, %r252;
	setp.gt.s32 	%p34, %r253, -1;
	@%p34 bra 	$L__BB0_56;
	add.s64 	%rd162, %rd1, %rd155;
	ld.global.u32 	%r254, [%rd162];
	add.s64 	%rd164, %rd7, %rd157;
	ld.global.u32 	%r255, [%rd164];
	sub.s32 	%r256, %r255, %r254;
	st.global.u32 	[%rd164], %r256;
	ld.global.u32 	%r257, [%rd162];
	mul.wide.s32 	%rd165, %r80, 4;
	add.s64 	%rd166, %rd7, %rd165;
	ld.global.u32 	%r258, [%rd166];
	add.s32 	%r259, %r258, %r257;
	st.global.u32 	[%rd166], %r259;
	ld.global.u32 	%r260, [%rd162];
	add.s64 	%rd167, %rd5, %rd155;
	st.global.u32 	[%rd167], %r260;
$L__BB0_56:
	add.s32 	%r442, %r442, 4;
	setp.lt.s32 	%p35, %r442, %r432;
	@%p35 bra 	$L__BB0_48;
$L__BB0_57:
	setp.ne.s32 	%p36, %r1, 0;
	@%p36 bra 	$L__BB0_59;
	mov.b32 	%r261, 1;
	st.global.u32 	[kflag], %r261;
$L__BB0_59:
	setp.ge.s32 	%p37, %r433, %r434;
	bar.sync 	0;
	@%p37 bra 	$L__BB0_134;
	setp.lt.u32 	%p38, %r19, 15;
	mov.u32 	%r446, %r433;
	@%p38 bra 	$L__BB0_95;
	mov.b32 	%r445, 0;
	mov.u32 	%r446, %r433;
$L__BB0_62:
	.pragma "nounroll";
	mul.wide.s32 	%rd168, %r446, 4;
	add.s64 	%rd14, %rd7, %rd168;
	ld.global.u32 	%r263, [%rd14];
	setp.eq.s32 	%p39, %r263, 0;
	@%p39 bra 	$L__BB0_64;
	atom.global.exch.b32 	%r264, [kflag], 0;
$L__BB0_64:
	ld.global.u32 	%r265, [%rd14+4];
	setp.eq.s32 	%p40, %r265, 0;
	@%p40 bra 	$L__BB0_66;
	atom.global.exch.b32 	%r266, [kflag], 0;
$L__BB0_66:
	ld.global.u32 	%r267, [%rd14+8];
	setp.eq.s32 	%p41, %r267, 0;
	@%p41 bra 	$L__BB0_68;
	atom.global.exch.b32 	%r268, [kflag], 0;
$L__BB0_68:
	ld.global.u32 	%r269, [%rd14+12];
	setp.eq.s32 	%p42, %r269, 0;
	@%p42 bra 	$L__BB0_70;
	atom.global.exch.b32 	%r270, [kflag], 0;
$L__BB0_70:
	ld.global.u32 	%r271, [%rd14+16];
	setp.eq.s32 	%p43, %r271, 0;
	@%p43 bra 	$L__BB0_72;
	atom.global.exch.b32 	%r272, [kflag], 0;
$L__BB0_72:
	ld.global.u32 	%r273, [%rd14+20];
	setp.eq.s32 	%p44, %r273, 0;
	@%p44 bra 	$L__BB0_74;
	atom.global.exch.b32 	%r274, [kflag], 0;
$L__BB0_74:
	ld.global.u32 	%r275, [%rd14+24];
	setp.eq.s32 	%p45, %r275, 0;
	@%p45 bra 	$L__BB0_76;
	atom.global.exch.b32 	%r276, [kflag], 0;
$L__BB0_76:
	ld.global.u32 	%r277, [%rd14+28];
	setp.eq.s32 	%p46, %r277, 0;
	@%p46 bra 	$L__BB0_78;
	atom.global.exch.b32 	%r278, [kflag], 0;
$L__BB0_78:
	ld.global.u32 	%r279, [%rd14+32];
	setp.eq.s32 	%p47, %r279, 0;
	@%p47 bra 	$L__BB0_80;
	atom.global.exch.b32 	%r280, [kflag], 0;
$L__BB0_80:
	ld.global.u32 	%r281, [%rd14+36];
	setp.eq.s32 	%p48, %r281, 0;
	@%p48 bra 	$L__BB0_82;
	atom.global.exch.b32 	%r282, [kflag], 0;
$L__BB0_82:
	ld.global.u32 	%r283, [%rd14+40];
	setp.eq.s32 	%p49, %r283, 0;
	@%p49 bra 	$L__BB0_84;
	atom.global.exch.b32 	%r284, [kflag], 0;
$L__BB0_84:
	ld.global.u32 	%r285, [%rd14+44];
	setp.eq.s32 	%p50, %r285, 0;
	@%p50 bra 	$L__BB0_86;
	atom.global.exch.b32 	%r286, [kflag], 0;
$L__BB0_86:
	ld.global.u32 	%r287, [%rd14+48];
	setp.eq.s32 	%p51, %r287, 0;
	@%p51 bra 	$L__BB0_88;
	atom.global.exch.b32 	%r288, [kflag], 0;
$L__BB0_88:
	ld.global.u32 	%r289, [%rd14+52];
	setp.eq.s32 	%p52, %r289, 0;
	@%p52 bra 	$L__BB0_90;
	atom.global.exch.b32 	%r290, [kflag], 0;
$L__BB0_90:
	ld.global.u32 	%r291, [%rd14+56];
	setp.eq.s32 	%p53, %r291, 0;
	@%p53 bra 	$L__BB0_92;
	atom.global.exch.b32 	%r292, [kflag], 0;
$L__BB0_92:
	ld.global.u32 	%r293, [%rd14+60];
	setp.eq.s32 	%p54, %r293, 0;
	@%p54 bra 	$L__BB0_94;
	atom.global.exch.b32 	%r294, [kflag], 0;
$L__BB0_94:
	add.s32 	%r446, %r446, 16;
	add.s32 	%r445, %r445, 16;
	setp.ne.s32 	%p55, %r445, %r32;
	@%p55 bra 	$L__BB0_62;
$L__BB0_95:
	setp.eq.s32 	%p56, %r20, 0;
	@%p56 bra 	$L__BB0_134;
	setp.lt.u32 	%p57, %r21, 7;
	@%p57 bra 	$L__BB0_114;
	mul.wide.s32 	%rd169, %r446, 4;
	add.s64 	%rd15, %rd7, %rd169;
	ld.global.u32 	%r295, [%rd15];
	setp.eq.s32 	%p58, %r295, 0;
	@%p58 bra 	$L__BB0_99;
	atom.global.exch.b32 	%r296, [kflag], 0;
$L__BB0_99:
	ld.global.u32 	%r297, [%rd15+4];
	setp.eq.s32 	%p59, %r297, 0;
	@%p59 bra 	$L__BB0_101;
	atom.global.exch.b32 	%r298, [kflag], 0;
$L__BB0_101:
	ld.global.u32 	%r299, [%rd15+8];
	setp.eq.s32 	%p60, %r299, 0;
	@%p60 bra 	$L__BB0_103;
	atom.global.exch.b32 	%r300, [kflag], 0;
$L__BB0_103:
	ld.global.u32 	%r301, [%rd15+12];
	setp.eq.s32 	%p61, %r301, 0;
	@%p61 bra 	$L__BB0_105;
	atom.global.exch.b32 	%r302, [kflag], 0;
$L__BB0_105:
	ld.global.u32 	%r303, [%rd15+16];
	setp.eq.s32 	%p62, %r303, 0;
	@%p62 bra 	$L__BB0_107;
	atom.global.exch.b32 	%r304, [kflag], 0;
$L__BB0_107:
	ld.global.u32 	%r305, [%rd15+20];
	setp.eq.s32 	%p63, %r305, 0;
	@%p63 bra 	$L__BB0_109;
	atom.global.exch.b32 	%r306, [kflag], 0;
$L__BB0_109:
	ld.global.u32 	%r307, [%rd15+24];
	setp.eq.s32 	%p64, %r307, 0;
	@%p64 bra 	$L__BB0_111;
	atom.global.exch.b32 	%r308, [kflag], 0;
$L__BB0_111:
	ld.global.u32 	%r309, [%rd15+28];
	setp.eq.s32 	%p65, %r309, 0;
	@%p65 bra 	$L__BB0_113;
	atom.global.exch.b32 	%r310, [kflag], 0;
$L__BB0_113:
	add.s32 	%r446, %r446, 8;
$L__BB0_114:
	setp.eq.s32 	%p66, %r22, 0;
	@%p66 bra 	$L__BB0_134;
	setp.lt.u32 	%p67, %r23, 3;
	@%p67 bra 	$L__BB0_125;
	mul.wide.s32 	%rd170, %r446, 4;
	add.s64 	%rd16, %rd7, %rd170;
	ld.global.u32 	%r311, [%rd16];
	setp.eq.s32 	%p68, %r311, 0;
	@%p68 bra 	$L__BB0_118;
	atom.global.exch.b32 	%r312, [kflag], 0;
$L__BB0_118:
	ld.global.u32 	%r313, [%rd16+4];
	setp.eq.s32 	%p69, %r313, 0;
	@%p69 bra 	$L__BB0_120;
	atom.global.exch.b32 	%r314, [kflag], 0;
$L__BB0_120:
	ld.global.u32 	%r315, [%rd16+8];
	setp.eq.s32 	%p70, %r315, 0;
	@%p70 bra 	$L__BB0_122;
	atom.global.exch.b32 	%r316, [kflag], 0;
$L__BB0_122:
	ld.global.u32 	%r317, [%rd16+12];
	setp.eq.s32 	%p71, %r317, 0;
	@%p71 bra 	$L__BB0_124;
	atom.global.exch.b32 	%r318, [kflag], 0;
$L__BB0_124:
	add.s32 	%r446, %r446, 4;
$L__BB0_125:
	setp.eq.s32 	%p72, %r28, 0;
	@%p72 bra 	$L__BB0_134;
	mul.wide.s32 	%rd171, %r446, 4;
	add.s64 	%rd17, %rd7, %rd171;
	ld.global.u32 	%r319, [%rd17];
	setp.eq.s32 	%p73, %r319, 0;
	@%p73 bra 	$L__BB0_128;
	atom.global.exch.b32 	%r320, [kflag], 0;
$L__BB0_128:
	setp.eq.s32 	%p74, %r28, 1;
	@%p74 bra 	$L__BB0_134;
	ld.global.u32 	%r321, [%rd17+4];
	setp.eq.s32 	%p75, %r321, 0;
	@%p75 bra 	$L__BB0_131;
	atom.global.exch.b32 	%r322, [kflag], 0;
$L__BB0_131:
	setp.eq.s32 	%p76, %r28, 2;
	@%p76 bra 	$L__BB0_134;
	ld.global.u32 	%r323, [%rd17+8];
	setp.eq.s32 	%p77, %r323, 0;
	@%p77 bra 	$L__BB0_134;
	atom.global.exch.b32 	%r324, [kflag], 0;
$L__BB0_134:
	bar.sync 	0;
	bar.sync 	0;
	ld.global.u32 	%r325, [kflag];
	setp.ne.s32 	%p78, %r325, 0;
	@%p78 bra 	$L__BB0_239;
	mov.b32 	%r449, 0;
$L__BB0_136:
	setp.ne.s32 	%p79, %r1, 0;
	@%p79 bra 	$L__BB0_138;
	mov.b32 	%r327, 16191;
	st.global.u32 	[minRise], %r327;
$L__BB0_138:
	setp.ne.s32 	%p80, %r1, 0;
	bar.sync 	0;
	bar.sync 	0;
	ld.global.u32 	%r328, [minRise];
	setp.ne.s32 	%p81, %r328, 16191;
	or.pred  	%p82, %p80, %p81;
	@%p82 bra 	$L__BB0_140;
	mov.b32 	%r330, 0;
	st.global.u32 	[minRise], %r330;
$L__BB0_140:
	setp.ge.s32 	%p83, %r433, %r434;
	bar.sync 	0;
	@%p83 bra 	$L__BB0_160;
	setp.eq.s32 	%p84, %r28, 0;
	mov.u32 	%r450, %r433;
	@%p84 bra 	$L__BB0_150;
	ld.global.u8 	%rs1, [%rd10];
	setp.eq.s16 	%p85, %rs1, 0;
	@%p85 bra 	$L__BB0_144;
	ld.global.u32 	%r331, [minRise];
	ld.global.u32 	%r332, [%rd9];
	add.s32 	%r333, %r332, %r331;
	st.global.u32 	[%rd9], %r333;
$L__BB0_144:
	setp.eq.s32 	%p86, %r28, 1;
	mov.u32 	%r450, %r29;
	@%p86 bra 	$L__BB0_150;
	ld.global.u8 	%rs2, [%rd10+1];
	setp.eq.s16 	%p87, %rs2, 0;
	@%p87 bra 	$L__BB0_147;
	ld.global.u32 	%r334, [minRise];
	ld.global.u32 	%r335, [%rd9+4];
	add.s32 	%r336, %r335, %r334;
	st.global.u32 	[%rd9+4], %r336;
$L__BB0_147:
	setp.eq.s32 	%p88, %r28, 2;
	mov.u32 	%r450, %r30;
	@%p88 bra 	$L__BB0_150;
	ld.global.u8 	%rs3, [%rd10+2];
	setp.eq.s16 	%p89, %rs3, 0;
	mov.u32 	%r450, %r31;
	@%p89 bra 	$L__BB0_150;
	ld.global.u32 	%r337, [minRise];
	ld.global.u32 	%r338, [%rd9+8];
	add.s32 	%r339, %r338, %r337;
	st.global.u32 	[%rd9+8], %r339;
	mov.u32 	%r450, %r31;
$L__BB0_150:
	setp.lt.u32 	%p90, %r19, 3;
	@%p90 bra 	$L__BB0_160;
$L__BB0_151:
	cvt.s64.s32 	%rd172, %r450;
	add.s64 	%rd18, %rd36, %rd172;
	ld.global.u8 	%rs4, [%rd18];
	setp.eq.s16 	%p91, %rs4, 0;
	mul.wide.s32 	%rd174, %r450, 4;
	add.s64 	%rd19, %rd3, %rd174;
	@%p91 bra 	$L__BB0_153;
	ld.global.u32 	%r340, [minRise];
	ld.global.u32 	%r341, [%rd19];
	add.s32 	%r342, %r341, %r340;
	st.global.u32 	[%rd19], %r342;
$L__BB0_153:
	ld.global.u8 	%rs5, [%rd18+1];
	setp.eq.s16 	%p92, %rs5, 0;
	@%p92 bra 	$L__BB0_155;
	ld.global.u32 	%r343, [minRise];
	ld.global.u32 	%r344, [%rd19+4];
	add.s32 	%r345, %r344, %r343;
	st.global.u32 	[%rd19+4], %r345;
$L__BB0_155:
	ld.global.u8 	%rs6, [%rd18+2];
	setp.eq.s16 	%p93, %rs6, 0;
	@%p93 bra 	$L__BB0_157;
	ld.global.u32 	%r346, [minRise];
	ld.global.u32 	%r347, [%rd19+8];
	add.s32 	%r348, %r347, %r346;
	st.global.u32 	[%rd19+8], %r348;
$L__BB0_157:
	ld.global.u8 	%rs7, [%rd18+3];
	setp.eq.s16 	%p94, %rs7, 0;
	@%p94 bra 	$L__BB0_159;
	ld.global.u32 	%r349, [minRise];
	ld.global.u32 	%r350, [%rd19+12];
	add.s32 	%r351, %r350, %r349;
	st.global.u32 	[%rd19+12], %r351;
$L__BB0_159:
	add.s32 	%r450, %r450, 4;
	setp.lt.s32 	%p95, %r450, %r434;
	@%p95 bra 	$L__BB0_151;
$L__BB0_160:
	bar.sync 	0;
	add.s32 	%r449, %r449, 1;
	setp.eq.s32 	%p96, %r449, 5;
	@%p96 bra 	$L__BB0_239;
	setp.ne.s32 	%p97, %r1, 0;
	@%p97 bra 	$L__BB0_163;
	mov.b32 	%r352, 1;
	st.global.u32 	[kflag], %r352;
$L__BB0_163:
	setp.ge.s32 	%p98, %r433, %r434;
	@%p98 bra 	$L__BB0_238;
	setp.lt.u32 	%p99, %r19, 15;
	mov.u32 	%r454, %r433;
	@%p99 bra 	$L__BB0_199;
	mov.b32 	%r453, 0;
	mov.u32 	%r454, %r433;
$L__BB0_166:
	.pragma "nounroll";
	mul.wide.s32 	%rd175, %r454, 4;
	add.s64 	%rd20, %rd7, %rd175;
	ld.global.u32 	%r354, [%rd20];
	setp.eq.s32 	%p100, %r354, 0;
	@%p100 bra 	$L__BB0_168;
	atom.global.exch.b32 	%r355, [kflag], 0;
$L__BB0_168:
	ld.global.u32 	%r356, [%rd20+4];
	setp.eq.s32 	%p101, %r356, 0;
	@%p101 bra 	$L__BB0_170;
	atom.global.exch.b32 	%r357, [kflag], 0;
$L__BB0_170:
	ld.global.u32 	%r358, [%rd20+8];
	setp.eq.s32 	%p102, %r358, 0;
	@%p102 bra 	$L__BB0_172;
	atom.global.exch.b32 	%r359, [kflag], 0;
$L__BB0_172:
	ld.global.u32 	%r360, [%rd20+12];
	setp.eq.s32 	%p103, %r360, 0;
	@%p103 bra 	$L__BB0_174;
	atom.global.exch.b32 	%r361, [kflag], 0;
$L__BB0_174:
	ld.global.u32 	%r362, [%rd20+16];
	setp.eq.s32 	%p104, %r362, 0;
	@%p104 bra 	$L__BB0_176;
	atom.global.exch.b32 	%r363, [kflag], 0;
$L__BB0_176:
	ld.global.u32 	%r364, [%rd20+20];
	setp.eq.s32 	%p105, %r364, 0;
	@%p105 bra 	$L__BB0_178;
	atom.global.exch.b32 	%r365, [kflag], 0;
$L__BB0_178:
	ld.global.u32 	%r366, [%rd20+24];
	setp.eq.s32 	%p106, %r366, 0;
	@%p106 bra 	$L__BB0_180;
	atom.global.exch.b32 	%r367, [kflag], 0;
$L__BB0_180:
	ld.global.u32 	%r368, [%rd20+28];
	setp.eq.s32 	%p107, %r368, 0;
	@%p107 bra 	$L__BB0_182;
	atom.global.exch.b32 	%r369, [kflag], 0;
$L__BB0_182:
	ld.global.u32 	%r370, [%rd20+32];
	setp.eq.s32 	%p108, %r370, 0;
	@%p108 bra 	$L__BB0_184;
	atom.global.exch.b32 	%r371, [kflag], 0;
$L__BB0_184:
	ld.global.u32 	%r372, [%rd20+36];
	setp.eq.s32 	%p109, %r372, 0;
	@%p109 bra 	$L__BB0_186;
	atom.global.exch.b32 	%r373, [kflag], 0;
$L__BB0_186:
	ld.global.u32 	%r374, [%rd20+40];
	setp.eq.s32 	%p110, %r374, 0;
	@%p110 bra 	$L__BB0_188;
	atom.global.exch.b32 	%r375, [kflag], 0;
$L__BB0_188:
	ld.global.u32 	%r376, [%rd20+44];
	setp.eq.s32 	%p111, %r376, 0;
	@%p111 bra 	$L__BB0_190;
	atom.global.exch.b32 	%r377, [kflag], 0;
$L__BB0_190:
	ld.global.u32 	%r378, [%rd20+48];
	setp.eq.s32 	%p112, %r378, 0;
	@%p112 bra 	$L__BB0_192;
	atom.global.exch.b32 	%r379, [kflag], 0;
$L__BB0_192:
	ld.global.u32 	%r380, [%rd20+52];
	setp.eq.s32 	%p113, %r380, 0;
	@%p113 bra 	$L__BB0_194;
	atom.global.exch.b32 	%r381, [kflag], 0;
$L__BB0_194:
	ld.global.u32 	%r382, [%rd20+56];
	setp.eq.s32 	%p114, %r382, 0;
	@%p114 bra 	$L__BB0_196;
	atom.global.exch.b32 	%r383, [kflag], 0;
$L__BB0_196:
	ld.global.u32 	%r384, [%rd20+60];
	setp.eq.s32 	%p115, %r384, 0;
	@%p115 bra 	$L__BB0_198;
	atom.global.exch.b32 	%r385, [kflag], 0;
$L__BB0_198:
	add.s32 	%r454, %r454, 16;
	add.s32 	%r453, %r453, 16;
	setp.ne.s32 	%p116, %r453, %r32;
	@%p116 bra 	$L__BB0_166;
$L__BB0_199:
	setp.eq.s32 	%p117, %r20, 0;
	@%p117 bra 	$L__BB0_238;
	setp.lt.u32 	%p118, %r21, 7;
	@%p118 bra 	$L__BB0_218;
	mul.wide.s32 	%rd176, %r454, 4;
	add.s64 	%rd21, %rd7, %rd176;
	ld.global.u32 	%r386, [%rd21];
	setp.eq.s32 	%p119, %r386, 0;
	@%p119 bra 	$L__BB0_203;
	atom.global.exch.b32 	%r387, [kflag], 0;
$L__BB0_203:
	ld.global.u32 	%r388, [%rd21+4];
	setp.eq.s32 	%p120, %r388, 0;
	@%p120 bra 	$L__BB0_205;
	atom.global.exch.b32 	%r389, [kflag], 0;
$L__BB0_205:
	ld.global.u32 	%r390, [%rd21+8];
	setp.eq.s32 	%p121, %r390, 0;
	@%p121 bra 	$L__BB0_207;
	atom.global.exch.b32 	%r391, [kflag], 0;
$L__BB0_207:
	ld.global.u32 	%r392, [%rd21+12];
	setp.eq.s32 	%p122, %r392, 0;
	@%p122 bra 	$L__BB0_209;
	atom.global.exch.b32 	%r393, [kflag], 0;
$L__BB0_209:
	ld.global.u32 	%r394, [%rd21+16];
	setp.eq.s32 	%p123, %r394, 0;
	@%p123 bra 	$L__BB0_211;
	atom.global.exch.b32 	%r395, [kflag], 0;
$L__BB0_211:
	ld.global.u32 	%r396, [%rd21+20];
	setp.eq.s32 	%p124, %r396, 0;
	@%p124 bra 	$L__BB0_213;
	atom.global.exch.b32 	%r397, [kflag], 0;
$L__BB0_213:
	ld.global.u32 	%r398, [%rd21+24];
	setp.eq.s32 	%p125, %r398, 0;
	@%p125 bra 	$L__BB0_215;
	atom.global.exch.b32 	%r399, [kflag], 0;
$L__BB0_215:
	ld.global.u32 	%r400, [%rd21+28];
	setp.eq.s32 	%p126, %r400, 0;
	@%p126 bra 	$L__BB0_217;
	atom.global.exch.b32 	%r401, [kflag], 0;
$L__BB0_217:
	add.s32 	%r454, %r454, 8;
$L__BB0_218:
	setp.eq.s32 	%p127, %r22, 0;
	@%p127 bra 	$L__BB0_238;
	setp.lt.u32 	%p128, %r23, 3;
	@%p128 bra 	$L__BB0_229;
	mul.wide.s32 	%rd177, %r454, 4;
	add.s64 	%rd22, %rd7, %rd177;
	ld.global.u32 	%r402, [%rd22];
	setp.eq.s32 	%p129, %r402, 0;
	@%p129 bra 	$L__BB0_222;
	atom.global.exch.b32 	%r403, [kflag], 0;
$L__BB0_222:
	ld.global.u32 	%r404, [%rd22+4];
	setp.eq.s32 	%p130, %r404, 0;
	@%p130 bra 	$L__BB0_224;
	atom.global.exch.b32 	%r405, [kflag], 0;
$L__BB0_224:
	ld.global.u32 	%r406, [%rd22+8];
	setp.eq.s32 	%p131, %r406, 0;
	@%p131 bra 	$L__BB0_226;
	atom.global.exch.b32 	%r407, [kflag], 0;
$L__BB0_226:
	ld.global.u32 	%r408, [%rd22+12];
	setp.eq.s32 	%p132, %r408, 0;
	@%p132 bra 	$L__BB0_228;
	atom.global.exch.b32 	%r409, [kflag], 0;
$L__BB0_228:
	add.s32 	%r454, %r454, 4;
$L__BB0_229:
	setp.eq.s32 	%p133, %r28, 0;
	@%p133 bra 	$L__BB0_238;
	mul.wide.s32 	%rd178, %r454, 4;
	add.s64 	%rd23, %rd7, %rd178;
	ld.global.u32 	%r410, [%rd23];
	setp.eq.s32 	%p134, %r410, 0;
	@%p134 bra 	$L__BB0_232;
	atom.global.exch.b32 	%r411, [kflag], 0;
$L__BB0_232:
	setp.eq.s32 	%p135, %r28, 1;
	@%p135 bra 	$L__BB0_238;
	ld.global.u32 	%r412, [%rd23+4];
	setp.eq.s32 	%p136, %r412, 0;
	@%p136 bra 	$L__BB0_235;
	atom.global.exch.b32 	%r413, [kflag], 0;
$L__BB0_235:
	setp.eq.s32 	%p137, %r28, 2;
	@%p137 bra 	$L__BB0_238;
	ld.global.u32 	%r414, [%rd23+8];
	setp.eq.s32 	%p138, %r414, 0;
	@%p138 bra 	$L__BB0_238;
	atom.global.exch.b32 	%r415, [kflag], 0;
$L__BB0_238:
	bar.sync 	0;
	bar.sync 	0;
	ld.global.u32 	%r416, [kflag];
	setp.eq.s32 	%p139, %r416, 0;
	@%p139 bra 	$L__BB0_136;
$L__BB0_239:
	setp.ge.s32 	%p140, %r431, %r432;
	@%p140 bra 	$L__BB0_241;
	trap;
$L__BB0_241:
	setp.ne.s32 	%p141, %r1, 0;
	@%p141 bra 	$L__BB0_245;
	mov.b32 	%r417, 0;
	st.local.u32 	[%rd11], %r417;
	mov.u64 	%rd179, $str$5;
	cvta.global.u64 	%rd180, %rd179;
	{ // callseq 1, 0
	.param .b64 param0;
	st.param.b64 	[param0], %rd180;
	.param .b64 param1;
	st.param.b64 	[param1], %rd37;
	.param .b32 retval0;
	call.uni (retval0), 
	vprintf, 
	(
	param0, 
	param1
	);
	ld.param.b32 	%r418, [retval0];
	} // callseq 1
	setp.eq.s32 	%p143, %r435, 0;
	@%p143 bra 	$L__BB0_243;
	bra.uni 	$L__BB0_246;
$L__BB0_243:
	mov.u64 	%rd182, $str;
	cvta.global.u64 	%rd183, %rd182;
	{ // callseq 2, 0
	.param .b64 param0;
	st.param.b64 	[param0], %rd183;
	.param .b64 param1;
	st.param.b64 	[param1], 0;
	.param .b32 retval0;
	call.uni (retval0), 
	vprintf, 
	(
	param0, 
	param1
	);
	ld.param.b32 	%r421, [retval0];
	} // callseq 2
	add.u64 	%rd184, %SP, 0;
	add.u64 	%rd185, %SPL, 0;
	st.local.u32 	[%rd185], %r108;
	mov.u64 	%rd186, $str$3;
	cvta.global.u64 	%rd187, %rd186;
	{ // callseq 3, 0
	.param .b64 param0;
	st.param.b64 	[param0], %rd187;
	.param .b64 param1;
	st.param.b64 	[param1], %rd184;
	.param .b32 retval0;
	call.uni (retval0), 
	vprintf, 
	(
	param0, 
	param1
	);
	ld.param.b32 	%r423, [retval0];
	} // callseq 3
	mov.u64 	%rd188, $str$6;
	cvta.global.u64 	%rd189, %rd188;
	{ // callseq 4, 0
	.param .b64 param0;
	st.param.b64 	[param0], %rd189;
	.param .b64 param1;
	st.param.b64 	[param1], 0;
	.param .b32 retval0;
	call.uni (retval0), 
	vprintf, 
	(
	param0, 
	param1
	);
	ld.param.b32 	%r425, [retval0];
	} // callseq 4
	{ // callseq 5, 0
	.param .b64 param0;
	st.param.b64 	[param0], %rd183;
	.param .b64 param1;
	st.param.b64 	[param1], 0;
	.param .b32 retval0;
	call.uni (retval0), 
	vprintf, 
	(
	param0, 
	param1
	);
	ld.param.b32 	%r427, [retval0];
	} // callseq 5
	mov.u64 	%rd190, $str$7;
	cvta.global.u64 	%rd191, %rd190;
	{ // callseq 6, 0
	.param .b64 param0;
	st.param.b64 	[param0], %rd191;
	.param .b64 param1;
	st.param.b64 	[param1], 0;
	.param .b32 retval0;
	call.uni (retval0), 
	vprintf, 
	(
	param0, 
	param1
	);
	ld.param.b32 	%r429, [retval0];
	} // callseq 6
$L__BB0_244:
	bar.sync 	0;
	ret;
$L__BB0_245:
	setp.eq.s32 	%p142, %r435, 0;
	@%p142 bra 	$L__BB0_244;
$L__BB0_246:
	max.s32 	%r420, %r435, 2;
	add.s32 	%r106, %r420, -2;
	sub.s32 	%r436, %r435, %r106;
	mov.u32 	%r435, %r106;
	bra.uni 	$L__BB0_9;

}


// ===== COMPILED SASS (sm_100) =====

	.target	sm_100

	.elftype	@"ET_EXEC"


//--------------------- .note.nv.tkinfo           --------------------------
	.section	.note.nv.tkinfo,"",@"SHT_NOTE"
	.sectionflags	@"SHF_NOTE_NV_TKINFO"
	.tkinfo
        /*0018*/ 	.word	0x00000002
        /*0030*/ 	.string	""
        /*0030*/ 	.string	"ptxas"
        /*0030*/ 	.string	"Cuda compilation tools, release 13.0, V13.0.88"
        /*0030*/ 	.string	"Build cuda_13.0.r13.0/compiler.36424714_0"
        /*0030*/ 	.string	"-arch sm_100 -m 64 "



//--------------------- .note.nv.cuinfo           --------------------------
	.section	.note.nv.cuinfo,"",@"SHT_NOTE"
	.sectionflags	@"SHF_NOTE_NV_CUINFO"
        /*0018*/ 	.short	0x0002
        /*001a*/ 	.short	0x0064
        /*001c*/ 	.short	0x0082
	.zero		2


//--------------------- .nv.info                  --------------------------
	.section	.nv.info,"",@"SHT_CUDA_INFO"
	.align	4


	//----- nvinfo : EIATTR_REGCOUNT
	.align		4
        /*0000*/ 	.byte	0x04, 0x2f
        /*0002*/ 	.short	(.L_14 - .L_13)
	.align		4
.L_13:
        /*0004*/ 	.word	index@(_Z24auction_algorithm_kerneliiiiPKiPiS0_S1_S0_S0_S0_S1_S1_)
        /*0008*/ 	.word	0x00000038


	//----- nvinfo : EIATTR_FRAME_SIZE
	.align		4
.L_14:
        /*000c*/ 	.byte	0x04, 0x11
        /*000e*/ 	.short	(.L_16 - .L_15)
	.align		4
.L_15:
        /*0010*/ 	.word	index@(_Z24auction_algorithm_kerneliiiiPKiPiS0_S1_S0_S0_S0_S1_S1_)
        /*0014*/ 	.word	0x00000010


	//----- nvinfo : EIATTR_MIN_STACK_SIZE
	.align		4
.L_16:
        /*0018*/ 	.byte	0x04, 0x12
        /*001a*/ 	.short	(.L_18 - .L_17)
	.align		4
.L_17:
        /*001c*/ 	.word	index@(_Z24auction_algorithm_kerneliiiiPKiPiS0_S1_S0_S0_S0_S1_S1_)
        /*0020*/ 	.word	0x00000010
.L_18:


//--------------------- .nv.compat                --------------------------
	.section	.nv.compat,"",@"SHT_CUDA_COMPAT_INFO"
	.align	4
        /*0000*/ 	.byte	0x02, 0x09, 0x00, 0x00, 0x02, 0x02, 0x01, 0x00, 0x02, 0x05, 0x05, 0x00, 0x03, 0x07, 0x01, 0x01
        /*0010*/ 	.byte	0x02, 0x03, 0x00, 0x00, 0x02, 0x06, 0x01, 0x00, 0x04, 0x0b, 0x08, 0x00, 0x09, 0x00, 0x00, 0x00
        /*0020*/ 	.byte	0x00, 0x00, 0x00, 0x00


//--------------------- .nv.info._Z24auction_algorithm_kerneliiiiPKiPiS0_S1_S0_S0_S0_S1_S1_ --------------------------
	.section	.nv.info._Z24auction_algorithm_kerneliiiiPKiPiS0_S1_S0_S0_S0_S1_S1_,"",@"SHT_CUDA_INFO"
	.sectionflags	@""
	.align	4


	//----- nvinfo : EIATTR_CUDA_API_VERSION
	.align		4
        /*0000*/ 	.byte	0x04, 0x37
        /*0002*/ 	.short	(.L_20 - .L_19)
.L_19:
        /*0004*/ 	.word	0x00000082


	//----- nvinfo : EIATTR_KPARAM_INFO
	.align		4
.L_20:
        /*0008*/ 	.byte	0x04, 0x17
        /*000a*/ 	.short	(.L_22 - .L_21)
.L_21:
        /*000c*/ 	.word	0x00000000
        /*0010*/ 	.short	0x000c
        /*0012*/ 	.short	0x0050
        /*0014*/ 	.byte	0x00, 0xf5, 0x21, 0x00


	//----- nvinfo : EIATTR_KPARAM_INFO
	.align		4
.L_22:
        /*0018*/ 	.byte	0x04, 0x17
        /*001a*/ 	.short	(.L_24 - .L_23)
.L_23:
        /*001c*/ 	.word	0x00000000
        /*0020*/ 	.short	0x000b
        /*0022*/ 	.short	0x0048
        /*0024*/ 	.byte	0x00, 0xf5, 0x21, 0x00


	//----- nvinfo : EIATTR_KPARAM_INFO
	.align		4
.L_24:
        /*0028*/ 	.byte	0x04, 0x17
        /*002a*/ 	.short	(.L_26 - .L_25)
.L_25:
        /*002c*/ 	.word	0x00000000
        /*0030*/ 	.short	0x000a
        /*0032*/ 	.short	0x0040
        /*0034*/ 	.byte	0x00, 0xf5, 0x21, 0x00


	//----- nvinfo : EIATTR_KPARAM_INFO
	.align		4
.L_26:
        /*0038*/ 	.byte	0x04, 0x17
        /*003a*/ 	.short	(.L_28 - .L_27)
.L_27:
        /*003c*/ 	.word	0x00000000
        /*0040*/ 	.short	0x0009
        /*0042*/ 	.short	0x0038
        /*0044*/ 	.byte	0x00, 0xf5, 0x21, 0x00


	//----- nvinfo : EIATTR_KPARAM_INFO
	.align		4
.L_28:
        /*0048*/ 	.byte	0x04, 0x17
        /*004a*/ 	.short	(.L_30 - .L_29)
.L_29:
        /*004c*/ 	.word	0x00000000
        /*0050*/ 	.short	0x0008
        /*0052*/ 	.short	0x0030
        /*0054*/ 	.byte	0x00, 0xf5, 0x21, 0x00


	//----- nvinfo : EIATTR_KPARAM_INFO
	.align		4
.L_30:
        /*0058*/ 	.byte	0x04, 0x17
        /*005a*/ 	.short	(.L_32 - .L_31)
.L_31:
        /*005c*/ 	.word	0x00000000
        /*0060*/ 	.short	0x0007
        /*0062*/ 	.short	0x0028
        /*0064*/ 	.byte	0x00, 0xf5, 0x21, 0x00


	//----- nvinfo : EIATTR_KPARAM_INFO
	.align		4
.L_32:
        /*0068*/ 	.byte	0x04, 0x17
        /*006a*/ 	.short	(.L_34 - .L_33)
.L_33:
        /*006c*/ 	.word	0x00000000
        /*0070*/ 	.short	0x0006
        /*0072*/ 	.short	0x0020
        /*0074*/ 	.byte	0x00, 0xf5, 0x21, 0x00


	//----- nvinfo : EIATTR_KPARAM_INFO
	.align		4
.L_34:
        /*0078*/ 	.byte	0x04, 0x17
        /*007a*/ 	.short	(.L_36 - .L_35)
.L_35:
        /*007c*/ 	.word	0x00000000
        /*0080*/ 	.short	0x0005
        /*0082*/ 	.short	0x0018
        /*0084*/ 	.byte	0x00, 0xf5, 0x21, 0x00


	//----- nvinfo : EIATTR_KPARAM_INFO
	.align		4
.L_36:
        /*0088*/ 	.byte	0x04, 0x17
        /*008a*/ 	.short	(.L_38 - .L_37)
.L_37:
        /*008c*/ 	.word	0x00000000
        /*0090*/ 	.short	0x0004
        /*0092*/ 	.short	0x0010
        /*0094*/ 	.byte	0x00, 0xf5, 0x21, 0x00


	//----- nvinfo : EIATTR_KPARAM_INFO
	.align		4
.L_38:
        /*0098*/ 	.byte	0x04, 0x17
        /*009a*/ 	.short	(.L_40 - .L_39)
.L_39:
        /*009c*/ 	.word	0x00000000
        /*00a0*/ 	.short	0x0003
        /*00a2*/ 	.short	0x000c
        /*00a4*/ 	.byte	0x00, 0xf0, 0x11, 0x00


	//----- nvinfo : EIATTR_KPARAM_INFO
	.align		4
.L_40:
        /*00a8*/ 	.byte	0x04, 0x17
        /*00aa*/ 	.short	(.L_42 - .L_41)
.L_41:
        /*00ac*/ 	.word	0x00000000
        /*00b0*/ 	.short	0x0002
        /*00b2*/ 	.short	0x0008
        /*00b4*/ 	.byte	0x00, 0xf0, 0x11, 0x00


	//----- nvinfo : EIATTR_KPARAM_INFO
	.align		4
.L_42:
        /*00b8*/ 	.byte	0x04, 0x17
        /*00ba*/ 	.short	(.L_44 - .L_43)
.L_43:
        /*00bc*/ 	.word	0x00000000
        /*00c0*/ 	.short	0x0001
        /*00c2*/ 	.short	0x0004
        /*00c4*/ 	.byte	0x00, 0xf0, 0x11, 0x00


	//----- nvinfo : EIATTR_KPARAM_INFO
	.align		4
.L_44:
        /*00c8*/ 	.byte	0x04, 0x17
        /*00ca*/ 	.short	(.L_46 - .L_45)
.L_45:
        /*00cc*/ 	.word	0x00000000
        /*00d0*/ 	.short	0x0000
        /*00d2*/ 	.short	0x0000
        /*00d4*/ 	.byte	0x00, 0xf0, 0x11, 0x00


	//----- nvinfo : EIATTR_SPARSE_MMA_MASK
	.align		4
.L_46:
        /*00d8*/ 	.byte	0x03, 0x50
        /*00da*/ 	.short	0x0000


	//----- nvinfo : EIATTR_MAXREG_COUNT
	.align		4
        /*00dc*/ 	.byte	0x03, 0x1b
        /*00de*/ 	.short	0x0040


	//----- nvinfo : EIATTR_NUM_BARRIERS
	.align		4
        /*00e0*/ 	.byte	0x02, 0x4c
        /*00e2*/ 	.byte	0x01
	.zero		1


	//----- nvinfo : EIATTR_EXTERNS
	.align		4
        /*00e4*/ 	.byte	0x04, 0x0f
        /*00e6*/ 	.short	(.L_48 - .L_47)


	//   ....[0]....
	.align		4
.L_47:
        /*00e8*/ 	.word	index@(vprintf)


	//----- nvinfo : EIATTR_MERCURY_ISA_VERSION
	.align		4
.L_48:
        /*00ec*/ 	.byte	0x03, 0x5f
        /*00ee*/ 	.short	0x0101


	//----- nvinfo : EIATTR_VRC_CTA_INIT_COUNT
	.align		4
        /*00f0*/ 	.byte	0x02, 0x4a
	.zero		1
	.zero		1


	//----- nvinfo : EIATTR_SYSCALL_OFFSETS
	.align		4
        /*00f4*/ 	.byte	0x04, 0x46
        /*00f6*/ 	.short	(.L_50 - .L_49)


	//   ....[0]....
.L_49:
        /*00f8*/ 	.word	0x00000110


	//   ....[1]....
        /*00fc*/ 	.word	0x00005380


	//   ....[2]....
        /*0100*/ 	.word	0x00005410


	//   ....[3]....
        /*0104*/ 	.word	0x000054b0


	//   ....[4]....
        /*0108*/ 	.word	0x00005520


	//   ....[5]....
        /*010c*/ 	.word	0x00005590


	//   ....[6]....
        /*0110*/ 	.word	0x00005600


	//----- nvinfo : EIATTR_EXIT_INSTR_OFFSETS
	.align		4
.L_50:
        /*0114*/ 	.byte	0x04, 0x1c
        /*0116*/ 	.short	(.L_52 - .L_51)


	//   ....[0]....
.L_51:
        /*0118*/ 	.word	0x000056b0


	//----- nvinfo : EIATTR_MAX_THREADS
	.align		4
.L_52:
        /*011c*/ 	.byte	0x04, 0x05
        /*011e*/ 	.short	(.L_54 - .L_53)
.L_53:
        /*0120*/ 	.word	0x00000400
        /*0124*/ 	.word	0x00000001
        /*0128*/ 	.word	0x00000001


	//----- nvinfo : EIATTR_CRS_STACK_SIZE
	.align		4
.L_54:
        /*012c*/ 	.byte	0x04, 0x1e
        /*012e*/ 	.short	(.L_56 - .L_55)
.L_55:
        /*0130*/ 	.word	0x00000000


	//----- nvinfo : EIATTR_CBANK_PARAM_SIZE
	.align		4
.L_56:
        /*0134*/ 	.byte	0x03, 0x19
        /*0136*/ 	.short	0x0058


	//----- nvinfo : EIATTR_PARAM_CBANK
	.align		4
        /*0138*/ 	.byte	0x04, 0x0a
        /*013a*/ 	.short	(.L_58 - .L_57)
	.align		4
.L_57:
        /*013c*/ 	.word	index@(.nv.constant0._Z24auction_algorithm_kerneliiiiPKiPiS0_S1_S0_S0_S0_S1_S1_)
        /*0140*/ 	.short	0x0380
        /*0142*/ 	.short	0x0058


	//----- nvinfo : EIATTR_SW_WAR
	.align		4
.L_58:
        /*0144*/ 	.byte	0x04, 0x36
        /*0146*/ 	.short	(.L_60 - .L_59)
.L_59:
        /*0148*/ 	.word	0x00000008
.L_60:


//--------------------- .nv.callgraph             --------------------------
	.section	.nv.callgraph,"",@"SHT_CUDA_CALLGRAPH"
	.align	4
	.sectionentsize	8
	.align		4
        /*0000*/ 	.word	0x00000000
	.align		4
        /*0004*/ 	.word	0xffffffff
	.align		4
        /*0008*/ 	.word	index@(_Z24auction_algorithm_kerneliiiiPKiPiS0_S1_S0_S0_S0_S1_S1_)
	.align		4
        /*000c*/ 	.word	index@(vprintf)
	.align		4
        /*0010*/ 	.word	0x00000000
	.align		4
        /*0014*/ 	.word	0xfffffffe
	.align		4
        /*0018*/ 	.word	0x00000000
	.align		4
        /*001c*/ 	.word	0xfffffffd
	.align		4
        /*0020*/ 	.word	0x00000000
	.align		4
        /*0024*/ 	.word	0xfffffffc


//--------------------- .nv.constant4             --------------------------
	.section	.nv.constant4,"a",@progbits
	.align	8
	.align		8
.nv.constant4:
        /*0000*/ 	.dword	vprintf
	.align		8
        /*0008*/ 	.dword	kflag
	.align		8
        /*0010*/ 	.dword	tans
	.align		8
        /*0018*/ 	.dword	minRise
	.align		8
        /*0020*/ 	.dword	kpushListPo
	.align		8
        /*0028*/ 	.dword	kpushListNa
	.align		8
        /*0030*/ 	.dword	knodesRisePrice
	.align		8
        /*0038*/ 	.dword	justForTest
	.align		8
        /*0040*/ 	.dword	$str
	.align		8
        /*0048*/ 	.dword	$str$3
	.align		8
        /*0050*/ 	.dword	$str$4
	.align		8
        /*0058*/ 	.dword	$str$5
	.align		8
        /*0060*/ 	.dword	$str$6
	.align		8
        /*0068*/ 	.dword	$str$7


//--------------------- .text._Z24auction_algorithm_kerneliiiiPKiPiS0_S1_S0_S0_S0_S1_S1_ --------------------------
	.section	.text._Z24auction_algorithm_kerneliiiiPKiPiS0_S1_S0_S0_S0_S1_S1_,"ax",@progbits
	.align	128
        .global         _Z24auction_algorithm_kerneliiiiPKiPiS0_S1_S0_S0_S0_S1_S1_
        .type           _Z24auction_algorithm_kerneliiiiPKiPiS0_S1_S0_S0_S0_S1_S1_,@function
        .size           _Z24auction_algorithm_kerneliiiiPKiPiS0_S1_S0_S0_S0_S1_S1_,(.L_x_192 - _Z24auction_algorithm_kerneliiiiPKiPiS0_S1_S0_S0_S0_S1_S1_)
        .other          _Z24auction_algorithm_kerneliiiiPKiPiS0_S1_S0_S0_S0_S1_S1_,@"STO_CUDA_ENTRY STV_DEFAULT"
_Z24auction_algorithm_kerneliiiiPKiPiS0_S1_S0_S0_S0_S1_S1_:
.text._Z24auction_algorithm_kerneliiiiPKiPiS0_S1_S0_S0_S0_S1_S1_:
[----:B------:R-:W0:Y:S01]  /*0000*/  LDC R1, c[0x0][0x37c] ;  /* 0x0000df00ff017b82 */ /* 0x000e220000000800 */
[----:B------:R-:W1:Y:S01]  /*0010*/  S2R R47, SR_TID.X ;  /* 0x00000000002f7919 */ /* 0x000e620000002100 */
[----:B------:R-:W2:Y:S01]  /*0020*/  LDCU UR4, c[0x0][0x2f8] ;  /* 0x00005f00ff0477ac */ /* 0x000ea20008000800 */
[----:B0-----:R-:W-:Y:S01]  /*0030*/  VIADD R1, R1, 0xfffffff0 ;  /* 0xfffffff001017836 */ /* 0x001fe20000000000 */
[----:B------:R-:W0:Y:S01]  /*0040*/  LDCU UR5, c[0x0][0x2fc] ;  /* 0x00005f80ff0577ac */ /* 0x000e220008000800 */
[----:B------:R-:W3:Y:S03]  /*0050*/  LDCU.64 UR36, c[0x0][0x358] ;  /* 0x00006b00ff2477ac */ /* 0x000ee60008000a00 */
[----:B--2---:R-:W-:-:S05]  /*0060*/  IADD3 R18, P1, PT, R1, UR4, RZ ;  /* 0x0000000401127c10 */ /* 0x004fca000ff3e0ff */
[----:B0-----:R-:W-:Y:S01]  /*0070*/  IMAD.X R17, RZ, RZ, UR5, P1 ;  /* 0x00000005ff117e24 */ /* 0x001fe200088e06ff */
[----:B-1----:R-:W-:-:S13]  /*0080*/  ISETP.NE.AND P0, PT, R47, RZ, PT ;  /* 0x000000ff2f00720c */ /* 0x002fda0003f05270 */
[----:B---3--:R-:W-:Y:S05]  /*0090*/  @P0 BRA `(.L_x_0) ;  /* 0x0000000000200947 */ /* 0x008fea0003800000 */
[----:B------:R-:W-:Y:S01]  /*00a0*/  MOV R0, 0x0 ;  /* 0x0000000000007802 */ /* 0x000fe20000000f00 */
[----:B------:R-:W0:Y:S01]  /*00b0*/  LDCU.64 UR4, c[0x4][0x50] ;  /* 0x01000a00ff0477ac */ /* 0x000e220008000a00 */
[----:B------:R-:W-:Y:S02]  /*00c0*/  CS2R R6, SRZ ;  /* 0x0000000000067805 */ /* 0x000fe4000001ff00 */
[----:B------:R1:W2:Y:S01]  /*00d0*/  LDC.64 R2, c[0x4][R0] ;  /* 0x0100000000027b82 */ /* 0x0002a20000000a00 */
[----:B0-----:R-:W-:Y:S02]  /*00e0*/  IMAD.U32 R4, RZ, RZ, UR4 ;  /* 0x00000004ff047e24 */ /* 0x001fe4000f8e00ff */
[----:B-1----:R-:W-:-:S07]  /*00f0*/  IMAD.U32 R5, RZ, RZ, UR5 ;  /* 0x00000005ff057e24 */ /* 0x002fce000f8e00ff */
[----:B------:R-:W-:-:S07]  /*0100*/  LEPC R20, `(.L_x_0) ;  /* 0x000000001014794e */ /* 0x000fce0000000000 */
[----:B--2---:R-:W-:Y:S05]  /*0110*/  CALL.ABS.NOINC R2 ;  /* 0x0000000002007343 */ /* 0x004fea0003c00000 */
.L_x_0:
[----:B------:R-:W-:Y:S05]  /*0120*/  WARPSYNC.ALL ;  /* 0x0000000000007948 */ /* 0x000fea0003800000 */
[----:B------:R-:W0:Y:S01]  /*0130*/  LDC R6, c[0x0][0x388] ;  /* 0x0000e200ff067b82 */ /* 0x000e220000000800 */
[----:B------:R-:W1:Y:S01]  /*0140*/  LDCU.64 UR4, c[0x4][0x30] ;  /* 0x01000600ff0477ac */ /* 0x000e620008000a00 */
[----:B------:R-:W-:-:S06]  /*0150*/  IMAD.MOV.U32 R40, RZ, RZ, 0x9 ;  /* 0x00000009ff287424 */ /* 0x000fcc00078e00ff */
[----:B------:R-:W2:Y:S08]  /*0160*/  LDC R9, c[0x0][0x384] ;  /* 0x0000e100ff097b82 */ /* 0x000eb00000000800 */
[----:B------:R-:W3:Y:S01]  /*0170*/  LDC R11, c[0x0][0x380] ;  /* 0x0000e000ff0b7b82 */ /* 0x000ee20000000800 */
[----:B0-----:R-:W-:-:S07]  /*0180*/  IABS R5, R6 ;  /* 0x0000000600057213 */ /* 0x001fce0000000000 */
[----:B------:R-:W0:Y:S01]  /*0190*/  LDC.64 R26, c[0x0][0x390] ;  /* 0x0000e400ff1a7b82 */ /* 0x000e220000000a00 */
[----:B------:R-:W4:Y:S07]  /*01a0*/  I2F.RP R0, R5 ;  /* 0x0000000500007306 */ /* 0x000f2e0000209400 */
[----:B------:R-:W5:Y:S01]  /*01b0*/  LDC.64 R24, c[0x0][0x3c8] ;  /* 0x0000f200ff187b82 */ /* 0x000f620000000a00 */
[----:B---3--:R-:W-:Y:S01]  /*01c0*/  IABS R8, R11 ;  /* 0x0000000b00087213 */ /* 0x008fe20000000000 */
[----:B----4-:R-:W3:Y:S02]  /*01d0*/  MUFU.RCP R0, R0 ;  /* 0x0000000000007308 */ /* 0x010ee40000001000 */
[----:B---3--:R-:W-:-:S06]  /*01e0*/  VIADD R2, R0, 0xffffffe ;  /* 0x0ffffffe00027836 */ /* 0x008fcc0000000000 */
[----:B------:R3:W4:Y:S02]  /*01f0*/  F2I.FTZ.U32.TRUNC.NTZ R3, R2 ;  /* 0x0000000200037305 */ /* 0x000724000021f000 */
[----:B---3--:R-:W-:Y:S02]  /*0200*/  IMAD.MOV.U32 R2, RZ, RZ, RZ ;  /* 0x000000ffff027224 */ /* 0x008fe400078e00ff */
[----:B----4-:R-:W-:-:S04]  /*0210*/  IMAD.MOV R4, RZ, RZ, -R3 ;  /* 0x000000ffff047224 */ /* 0x010fc800078e0a03 */
[----:B------:R-:W-:Y:S01]  /*0220*/  IMAD R7, R4, R5, RZ ;  /* 0x0000000504077224 */ /* 0x000fe200078e02ff */
[----:B--2---:R-:W-:-:S03]  /*0230*/  IABS R4, R9 ;  /* 0x0000000900047213 */ /* 0x004fc60000000000 */
[----:B------:R-:W-:-:S06]  /*0240*/  IMAD.HI.U32 R3, R3, R7, R2 ;  /* 0x0000000703037227 */ /* 0x000fcc00078e0002 */
[----:B------:R-:W-:-:S04]  /*0250*/  IMAD.HI.U32 R0, R3, R4, RZ ;  /* 0x0000000403007227 */ /* 0x000fc800078e00ff */
[----:B------:R-:W-:Y:S01]  /*0260*/  IMAD.HI.U32 R3, R3, R8, RZ ;  /* 0x0000000803037227 */ /* 0x000fe200078e00ff */
[----:B------:R-:W-:-:S03]  /*0270*/  IADD3 R2, PT, PT, -R0, RZ, RZ ;  /* 0x000000ff00027210 */ /* 0x000fc60007ffe1ff */
[----:B------:R-:W-:Y:S02]  /*0280*/  IMAD.MOV R7, RZ, RZ, -R3 ;  /* 0x000000ffff077224 */ /* 0x000fe400078e0a03 */
[C---:B------:R-:W-:Y:S02]  /*0290*/  IMAD R2, R5.reuse, R2, R4 ;  /* 0x0000000205027224 */ /* 0x040fe400078e0204 */
[C---:B------:R-:W-:Y:S01]  /*02a0*/  IMAD R4, R5.reuse, R7, R8 ;  /* 0x0000000705047224 */ /* 0x040fe200078e0208 */
[----:B------:R-:W-:Y:S02]  /*02b0*/  BAR.SYNC.DEFER_BLOCKING 0x0 ;  /* 0x0000000000007b1d */ /* 0x000fe40000010000 */
[C---:B------:R-:W-:Y:S02]  /*02c0*/  ISETP.GT.U32.AND P0, PT, R5.reuse, R2, PT ;  /* 0x000000020500720c */ /* 0x040fe40003f04070 */
[----:B------:R-:W-:-:S11]  /*02d0*/  ISETP.GT.U32.AND P2, PT, R5, R4, PT ;  /* 0x000000040500720c */ /* 0x000fd60003f44070 */
[--C-:B------:R-:W-:Y:S02]  /*02e0*/  @!P0 IMAD.IADD R2, R2, 0x1, -R5.reuse ;  /* 0x0000000102028824 */ /* 0x100fe400078e0a05 */
[----:B------:R-:W-:Y:S02]  /*02f0*/  @!P2 IMAD.IADD R4, R4, 0x1, -R5 ;  /* 0x000000010404a824 */ /* 0x000fe400078e0a05 */
[----:B------:R-:W-:Y:S01]  /*0300*/  @!P0 VIADD R0, R0, 0x1 ;  /* 0x0000000100008836 */ /* 0x000fe20000000000 */
[-C--:B------:R-:W-:Y:S01]  /*0310*/  ISETP.GE.U32.AND P3, PT, R2, R5.reuse, PT ;  /* 0x000000050200720c */ /* 0x080fe20003f66070 */
[----:B------:R-:W-:Y:S01]  /*0320*/  @!P2 VIADD R3, R3, 0x1 ;  /* 0x000000010303a836 */ /* 0x000fe20000000000 */
[----:B------:R-:W-:Y:S02]  /*0330*/  ISETP.GE.U32.AND P4, PT, R4, R5, PT ;  /* 0x000000050400720c */ /* 0x000fe40003f86070 */
[-C--:B------:R-:W-:Y:S02]  /*0340*/  LOP3.LUT R4, R11, R6.reuse, RZ, 0x3c, !PT ;  /* 0x000000060b047212 */ /* 0x080fe400078e3cff */
[----:B------:R-:W-:-:S02]  /*0350*/  LOP3.LUT R2, R9, R6, RZ, 0x3c, !PT ;  /* 0x0000000609027212 */ /* 0x000fc400078e3cff */
[----:B------:R-:W-:Y:S02]  /*0360*/  ISETP.GE.AND P0, PT, R4, RZ, PT ;  /* 0x000000ff0400720c */ /* 0x000fe40003f06270 */
[----:B------:R-:W-:Y:S02]  /*0370*/  ISETP.GE.AND P1, PT, R2, RZ, PT ;  /* 0x000000ff0200720c */ /* 0x000fe40003f26270 */
[----:B------:R-:W-:Y:S01]  /*0380*/  ISETP.NE.AND P2, PT, R6, RZ, PT ;  /* 0x000000ff0600720c */ /* 0x000fe20003f45270 */
[----:B------:R-:W-:Y:S02]  /*0390*/  @P3 VIADD R0, R0, 0x1 ;  /* 0x0000000100003836 */ /* 0x000fe40000000000 */
[----:B------:R-:W-:-:S05]  /*03a0*/  @P4 VIADD R3, R3, 0x1 ;  /* 0x0000000103034836 */ /* 0x000fca0000000000 */
[----:B------:R-:W-:Y:S02]  /*03b0*/  MOV R2, R3 ;  /* 0x0000000300027202 */ /* 0x000fe40000000f00 */
[----:B------:R-:W-:Y:S01]  /*03c0*/  LOP3.LUT R3, RZ, R6, RZ, 0x33, !PT ;  /* 0x00000006ff037212 */ /* 0x000fe200078e33ff */
[----:B------:R-:W-:Y:S02]  /*03d0*/  @!P1 IMAD.MOV R0, RZ, RZ, -R0 ;  /* 0x000000ffff009224 */ /* 0x000fe400078e0a00 */
[----:B------:R-:W-:-:S03]  /*03e0*/  @!P0 IMAD.MOV R2, RZ, RZ, -R2 ;  /* 0x000000ffff028224 */ /* 0x000fc600078e0a02 */
[C---:B------:R-:W-:Y:S02]  /*03f0*/  SEL R4, R3.reuse, R0, !P2 ;  /* 0x0000000003047207 */ /* 0x040fe40005000000 */
[----:B------:R-:W-:-:S03]  /*0400*/  SEL R10, R3, R2, !P2 ;  /* 0x00000002030a7207 */ /* 0x000fc60005000000 */
[----:B------:R-:W-:Y:S02]  /*0410*/  IMAD.MOV R0, RZ, RZ, -R4 ;  /* 0x000000ffff007224 */ /* 0x000fe400078e0a04 */
[----:B------:R-:W-:Y:S02]  /*0420*/  IMAD.MOV R2, RZ, RZ, -R10 ;  /* 0x000000ffff027224 */ /* 0x000fe400078e0a0a */
[C---:B------:R-:W-:Y:S02]  /*0430*/  IMAD R8, R6.reuse, R0, R9 ;  /* 0x0000000006087224 */ /* 0x040fe400078e0209 */
[----:B------:R-:W-:Y:S02]  /*0440*/  IMAD R2, R6, R2, R11 ;  /* 0x0000000206027224 */ /* 0x000fe400078e020b */
[-C--:B------:R-:W-:Y:S01]  /*0450*/  IMAD R0, R10, R47.reuse, RZ ;  /* 0x0000002f0a007224 */ /* 0x080fe200078e02ff */
[C---:B------:R-:W-:Y:S01]  /*0460*/  ISETP.GE.AND P0, PT, R47.reuse, R8, PT ;  /* 0x000000082f00720c */ /* 0x040fe20003f06270 */
[----:B------:R-:W-:Y:S01]  /*0470*/  IMAD R3, R4, R47, RZ ;  /* 0x0000002f04037224 */ /* 0x000fe200078e02ff */
[----:B------:R-:W-:-:S02]  /*0480*/  ISETP.GE.AND P1, PT, R47, R2, PT ;  /* 0x000000022f00720c */ /* 0x000fc40003f26270 */
[----:B------:R-:W-:Y:S02]  /*0490*/  VIMNMX R5, PT, PT, R8, R47, PT ;  /* 0x0000002f08057248 */ /* 0x000fe40003fe0100 */
[----:B------:R-:W-:Y:S02]  /*04a0*/  LOP3.LUT R41, RZ, R0, RZ, 0x33, !PT ;  /* 0x00000000ff297212 */ /* 0x000fe400078e33ff */
[----:B------:R-:W-:-:S05]  /*04b0*/  LOP3.LUT R42, RZ, R3, RZ, 0x33, !PT ;  /* 0x00000003ff2a7212 */ /* 0x000fca00078e33ff */
[-CC-:B------:R-:W-:Y:S02]  /*04c0*/  @!P0 IMAD R45, R4, R47.reuse, R47.reuse ;  /* 0x0000002f042d8224 */ /* 0x180fe400078e022f */
[----:B------:R-:W-:-:S03]  /*04d0*/  @!P1 IMAD R46, R10, R47, R47 ;  /* 0x0000002f0a2e9224 */ /* 0x000fc600078e022f */
[C---:B------:R-:W-:Y:S01]  /*04e0*/  @!P0 IADD3 R44, PT, PT, R4.reuse, 0x1, R45 ;  /* 0x00000001042c8810 */ /* 0x040fe20007ffe02d */
[-C--:B------:R-:W-:Y:S01]  /*04f0*/  @P0 IMAD R45, R4, R47.reuse, R8 ;  /* 0x0000002f042d0224 */ /* 0x080fe200078e0208 */
[C---:B------:R-:W-:Y:S01]  /*0500*/  @!P1 IADD3 R43, PT, PT, R10.reuse, 0x1, R46 ;  /* 0x000000010a2b9810 */ /* 0x040fe20007ffe02e */
[-C--:B------:R-:W-:Y:S01]  /*0510*/  @P1 IMAD R46, R10, R47.reuse, R2 ;  /* 0x0000002f0a2e1224 */ /* 0x080fe200078e0202 */
[----:B------:R-:W-:Y:S01]  /*0520*/  VIMNMX R2, PT, PT, R2, R47, PT ;  /* 0x0000002f02027248 */ /* 0x000fe20003fe0100 */
[----:B------:R-:W-:Y:S01]  /*0530*/  @P0 IMAD.IADD R44, R4, 0x1, R45 ;  /* 0x00000001042c0824 */ /* 0x000fe200078e022d */
[C---:B------:R-:W-:Y:S01]  /*0540*/  SHF.L.U32 R7, R45.reuse, 0x1, RZ ;  /* 0x000000012d077819 */ /* 0x040fe200000006ff */
[----:B------:R-:W-:Y:S01]  /*0550*/  @P1 IMAD.IADD R43, R10, 0x1, R46 ;  /* 0x000000010a2b1824 */ /* 0x000fe200078e022e */
[----:B-1----:R-:W-:Y:S01]  /*0560*/  IADD3 R28, P0, PT, R46, UR4, RZ ;  /* 0x000000042e1c7c10 */ /* 0x002fe2000ff1e0ff */
[----:B------:R-:W-:Y:S01]  /*0570*/  VIADD R39, R45, 0x1 ;  /* 0x000000012d277836 */ /* 0x000fe20000000000 */
[----:B------:R-:W-:Y:S01]  /*0580*/  IADD3 R33, PT, PT, R44, -R3, -R5 ;  /* 0x800000032c217210 */ /* 0x000fe20007ffe805 */
[----:B0-----:R-:W-:Y:S01]  /*0590*/  IMAD.WIDE R26, R7, 0x4, R26 ;  /* 0x00000004071a7825 */ /* 0x001fe200078e021a */
[----:B------:R-:W-:-:S02]  /*05a0*/  IADD3 R23, PT, PT, R43, -R0, -R2 ;  /* 0x800000002b177210 */ /* 0x000fc40007ffe802 */
[----:B------:R-:W-:Y:S01]  /*05b0*/  LEA.HI.X.SX32 R29, R46, UR5, 0x1, P0 ;  /* 0x000000052e1d7c11 */ /* 0x000fe200080f0eff */
[----:B------:R-:W-:Y:S01]  /*05c0*/  IMAD.MOV.U32 R0, RZ, RZ, RZ ;  /* 0x000000ffff007224 */ /* 0x000fe200078e00ff */
[----:B------:R-:W-:Y:S01]  /*05d0*/  IADD3 R16, P0, PT, R18, 0x8, RZ ;  /* 0x0000000812107810 */ /* 0x000fe20007f1e0ff */
[----:B------:R-:W-:Y:S01]  /*05e0*/  VIADD R38, R45, 0x2 ;  /* 0x000000022d267836 */ /* 0x000fe20000000000 */
[----:B------:R-:W-:Y:S01]  /*05f0*/  LOP3.LUT R32, R23, 0xf, RZ, 0xc0, !PT ;  /* 0x0000000f17207812 */ /* 0x000fe200078ec0ff */
[----:B------:R-:W-:Y:S01]  /*0600*/  VIADD R37, R45, 0x3 ;  /* 0x000000032d257836 */ /* 0x000fe20000000000 */
[C---:B------:R-:W-:Y:S01]  /*0610*/  LOP3.LUT R31, R23.reuse, 0x7, RZ, 0xc0, !PT ;  /* 0x00000007171f7812 */ /* 0x040fe200078ec0ff */
[----:B------:R-:W-:Y:S01]  /*0620*/  VIADD R35, R46, 0x2 ;  /* 0x000000022e237836 */ /* 0x000fe20000000000 */
[----:B------:R-:W-:Y:S01]  /*0630*/  IADD3 R41, PT, PT, -R2, R43, R41 ;  /* 0x0000002b02297210 */ /* 0x000fe20007ffe129 */
[----:B------:R-:W-:Y:S01]  /*0640*/  IMAD.X R2, RZ, RZ, R17, P0 ;  /* 0x000000ffff027224 */ /* 0x000fe200000e0611 */
[----:B------:R-:W-:Y:S01]  /*0650*/  LOP3.LUT R30, R23, 0x3, RZ, 0xc0, !PT ;  /* 0x00000003171e7812 */ /* 0x000fe200078ec0ff */
[C---:B------:R-:W-:Y:S01]  /*0660*/  VIADD R34, R46.reuse, 0x3 ;  /* 0x000000032e227836 */ /* 0x040fe20000000000 */
[----:B------:R-:W-:Y:S01]  /*0670*/  IADD3 R42, PT, PT, -R5, R44, R42 ;  /* 0x0000002c052a7210 */ /* 0x000fe20007ffe12a */
[C---:B-----5:R-:W-:Y:S01]  /*0680*/  IMAD.WIDE R24, R46.reuse, 0x4, R24 ;  /* 0x000000042e187825 */ /* 0x060fe200078e0218 */
[----:B------:R-:W-:-:S02]  /*0690*/  IADD3 R36, PT, PT, R46, 0x1, RZ ;  /* 0x000000012e247810 */ /* 0x000fc40007ffe0ff */
[----:B------:R-:W-:Y:S01]  /*06a0*/  LOP3.LUT R33, R33, 0x3, RZ, 0xc0, !PT ;  /* 0x0000000321217812 */ /* 0x000fe200078ec0ff */
[----:B------:R-:W-:Y:S01]  /*06b0*/  VIADD R22, R32, 0xffffffff ;  /* 0xffffffff20167836 */ /* 0x000fe20000000000 */
[----:B------:R-:W-:Y:S01]  /*06c0*/  LOP3.LUT R23, R23, 0xfffffff0, RZ, 0xc0, !PT ;  /* 0xfffffff017177812 */ /* 0x000fe200078ec0ff */
[----:B------:R-:W-:-:S07]  /*06d0*/  VIADD R19, R31, 0xffffffff ;  /* 0xffffffff1f137836 */ /* 0x000fce0000000000 */
.L_x_190:
[----:B------:R-:W-:Y:S01]  /*06e0*/  ISETP.GE.AND P0, PT, R45, R44, PT ;  /* 0x0000002c2d00720c */ /* 0x000fe20003f06270 */
[----:B------:R-:W-:Y:S05]  /*06f0*/  YIELD ;  /* 0x0000000000007946 */ /* 0x000fea0003800000 */
[----:B------:R-:W-:Y:S07]  /*0700*/  BSSY.RECONVERGENT B1, `(.L_x_1) ;  /* 0x0000128000017945 */ /* 0x000fee0003800200 */
[----:B---3-5:R-:W-:Y:S05]  /*0710*/  @P0 BRA `(.L_x_2) ;  /* 0x0000001000980947 */ /* 0x028fea0003800000 */
[----:B------:R-:W-:Y:S01]  /*0720*/  ISETP.NE.AND P0, PT, R33, RZ, PT ;  /* 0x000000ff2100720c */ /* 0x000fe20003f05270 */
[----:B------:R-:W-:Y:S01]  /*0730*/  IMAD.MOV.U32 R5, RZ, RZ, 0x1 ;  /* 0x00000001ff057424 */ /* 0x000fe200078e00ff */
[----:B------:R-:W-:Y:S01]  /*0740*/  BSSY.RECONVERGENT B0, `(.L_x_3) ;  /* 0x0000080000007945 */ /* 0x000fe20003800200 */
[----:B------:R-:W-:-:S03]  /*0750*/  IMAD.MOV.U32 R3, RZ, RZ, R45 ;  /* 0x000000ffff037224 */ /* 0x000fc600078e002d */
[----:B------:R-:W-:-:S07]  /*0760*/  SHF.L.U32 R48, R5, R40, RZ ;  /* 0x0000002805307219 */ /* 0x000fce00000006ff */
[----:B------:R-:W-:Y:S05]  /*0770*/  @!P0 BRA `(.L_x_4) ;  /* 0x0000000400f08947 */ /* 0x000fea0003800000 */
[----:B------:R-:W2:Y:S01]  /*0780*/  LDG.E R3, desc[UR36][R26.64] ;  /* 0x000000241a037981 */ /* 0x000ea2000c1e1900 */
[----:B------:R-:W2:Y:S03]  /*0790*/  LDC R12, c[0x0][0x380] ;  /* 0x0000e000ff0c7b82 */ /* 0x000ea60000000800 */
[----:B------:R-:W2:Y:S05]  /*07a0*/  LDG.E R8, desc[UR36][R26.64+0x4] ;  /* 0x000004241a087981 */ /* 0x000eaa000c1e1900 */
[----:B------:R-:W0:Y:S08]  /*07b0*/  LDC.64 R6, c[0x0][0x3d0] ;  /* 0x0000f400ff067b82 */ /* 0x000e300000000a00 */
[----:B------:R-:W1:Y:S08]  /*07c0*/  LDC.64 R4, c[0x0][0x3a0] ;  /* 0x0000e800ff047b82 */ /* 0x000e700000000a00 */
[----:B------:R-:W3:Y:S01]  /*07d0*/  LDC R13, c[0x0][0x38c] ;  /* 0x0000e300ff0d7b82 */ /* 0x000ee20000000800 */
[----:B--2---:R-:W-:-:S04]  /*07e0*/  IMAD R3, R3, R12, R8 ;  /* 0x0000000c03037224 */ /* 0x004fc800078e0208 */
[----:B0-----:R-:W-:-:S04]  /*07f0*/  IMAD.WIDE R10, R3, 0x4, R6 ;  /* 0x00000004030a7825 */ /* 0x001fc800078e0206 */
[----:B-1----:R-:W-:Y:S01]  /*0800*/  IMAD.WIDE R8, R3, 0x4, R4 ;  /* 0x0000000403087825 */ /* 0x002fe200078e0204 */
[----:B------:R0:W-:Y:S04]  /*0810*/  STG.E desc[UR36][R10.64], RZ ;  /* 0x000000ff0a007986 */ /* 0x0001e8000c101924 */
[----:B------:R-:W3:Y:S01]  /*0820*/  LDG.E R14, desc[UR36][R8.64] ;  /* 0x00000024080e7981 */ /* 0x000ee2000c1e1900 */
[----:B------:R-:W-:Y:S01]  /*0830*/  BSSY.RECONVERGENT B2, `(.L_x_5) ;  /* 0x000001f000027945 */ /* 0x000fe20003800200 */
[----:B------:R-:W-:Y:S02]  /*0840*/  ISETP.NE.AND P0, PT, R33, 0x1, PT ;  /* 0x000000012100780c */ /* 0x000fe40003f05270 */
[----:B---3--:R-:W-:-:S13]  /*0850*/  ISETP.GT.AND P1, PT, R14, R13, PT ;  /* 0x0000000d0e00720c */ /* 0x008fda0003f24270 */
[----:B0-----:R-:W-:Y:S05]  /*0860*/  @P1 BRA `(.L_x_6) ;  /* 0x00000000006c1947 */ /* 0x001fea0003800000 */
[----:B------:R-:W-:Y:S02]  /*0870*/  IABS R10, R48 ;  /* 0x00000030000a7213 */ /* 0x000fe40000000000 */
[----:B------:R-:W-:Y:S02]  /*0880*/  IABS R20, R14 ;  /* 0x0000000e00147213 */ /* 0x000fe40000000000 */
[----:B------:R-:W0:Y:S01]  /*0890*/  I2F.RP R11, R10 ;  /* 0x0000000a000b7306 */ /* 0x000e220000209400 */
[-C--:B------:R-:W-:Y:S02]  /*08a0*/  IABS R21, R48.reuse ;  /* 0x0000003000157213 */ /* 0x080fe40000000000 */
[----:B------:R-:W-:-:S04]  /*08b0*/  LOP3.LUT R14, R14, R48, RZ, 0x3c, !PT ;  /* 0x000000300e0e7212 */ /* 0x000fc800078e3cff */
[----:B------:R-:W-:Y:S01]  /*08c0*/  ISETP.GE.AND P3, PT, R14, RZ, PT ;  /* 0x000000ff0e00720c */ /* 0x000fe20003f66270 */
[----:B0-----:R-:W0:Y:S02]  /*08d0*/  MUFU.RCP R11, R11 ;  /* 0x0000000b000b7308 */ /* 0x001e240000001000 */
[----:B0-----:R-:W-:-:S06]  /*08e0*/  IADD3 R8, PT, PT, R11, 0xffffffe, RZ ;  /* 0x0ffffffe0b087810 */ /* 0x001fcc0007ffe0ff */
[----:B------:R0:W1:Y:S02]  /*08f0*/  F2I.FTZ.U32.TRUNC.NTZ R9, R8 ;  /* 0x0000000800097305 */ /* 0x000064000021f000 */
[----:B0-----:R-:W-:Y:S02]  /*0900*/  IMAD.MOV.U32 R8, RZ, RZ, RZ ;  /* 0x000000ffff087224 */ /* 0x001fe400078e00ff */
[----:B-1----:R-:W-:-:S04]  /*0910*/  IMAD.MOV R15, RZ, RZ, -R9 ;  /* 0x000000ffff0f7224 */ /* 0x002fc800078e0a09 */
[----:B------:R-:W-:-:S04]  /*0920*/  IMAD R15, R15, R10, RZ ;  /* 0x0000000a0f0f7224 */ /* 0x000fc800078e02ff */
[----:B------:R-:W-:-:S04]  /*0930*/  IMAD.HI.U32 R9, R9, R15, R8 ;  /* 0x0000000f09097227 */ /* 0x000fc800078e0008 */
[----:B------:R-:W-:Y:S02]  /*0940*/  IMAD.MOV R15, RZ, RZ, -R21 ;  /* 0x000000ffff0f7224 */ /* 0x000fe400078e0a15 */
[----:B------:R-:W-:Y:S02]  /*0950*/  IMAD.HI.U32 R11, R9, R20, RZ ;  /* 0x00000014090b7227 */ /* 0x000fe400078e00ff */
[----:B------:R-:W0:Y:S02]  /*0960*/  LDC.64 R8, c[0x0][0x398] ;  /* 0x0000e600ff087b82 */ /* 0x000e240000000a00 */
[----:B------:R-:W-:-:S05]  /*0970*/  IMAD R15, R11, R15, R20 ;  /* 0x0000000f0b0f7224 */ /* 0x000fca00078e0214 */
[----:B------:R-:W-:-:S13]  /*0980*/  ISETP.GT.U32.AND P2, PT, R10, R15, PT ;  /* 0x0000000f0a00720c */ /* 0x000fda0003f44070 */
[----:B------:R-:W-:Y:S02]  /*0990*/  @!P2 IMAD.IADD R15, R15, 0x1, -R10 ;  /* 0x000000010f0fa824 */ /* 0x000fe400078e0a0a */
[----:B------:R-:W-:Y:S01]  /*09a0*/  @!P2 VIADD R11, R11, 0x1 ;  /* 0x000000010b0ba836 */ /* 0x000fe20000000000 */
[----:B------:R-:W-:Y:S01]  /*09b0*/  ISETP.NE.AND P2, PT, R48, RZ, PT ;  /* 0x000000ff3000720c */ /* 0x000fe20003f45270 */
[----:B0-----:R-:W-:Y:S01]  /*09c0*/  IMAD.WIDE R8, R3, 0x4, R8 ;  /* 0x0000000403087825 */ /* 0x001fe200078e0208 */
[----:B------:R-:W-:-:S13]  /*09d0*/  ISETP.GE.U32.AND P1, PT, R15, R10, PT ;  /* 0x0000000a0f00720c */ /* 0x000fda0003f26070 */
[----:B------:R-:W-:-:S05]  /*09e0*/  @P1 VIADD R11, R11, 0x1 ;  /* 0x000000010b0b1836 */ /* 0x000fca0000000000 */
[----:B------:R-:W-:Y:S02]  /*09f0*/  @!P3 IADD3 R11, PT, PT, -R11, RZ, RZ ;  /* 0x000000ff0b0bb210 */ /* 0x000fe40007ffe1ff */
[----:B------:R-:W-:-:S05]  /*0a00*/  @!P2 LOP3.LUT R11, RZ, R48, RZ, 0x33, !PT ;  /* 0x00000030ff0ba212 */ /* 0x000fca00078e33ff */
[----:B------:R0:W-:Y:S02]  /*0a10*/  STG.E desc[UR36][R8.64], R11 ;  /* 0x0000000b08007986 */ /* 0x0001e4000c101924 */
.L_x_6:
[----:B------:R-:W-:Y:S05]  /*0a20*/  BSYNC.RECONVERGENT B2 ;  /* 0x0000000000027941 */ /* 0x000fea0003800200 */
.L_x_5:
[----:B------:R-:W-:Y:S01]  /*0a30*/  IMAD.MOV.U32 R3, RZ, RZ, R39 ;  /* 0x000000ffff037224 */ /* 0x000fe200078e0027 */
[----:B------:R-:W-:Y:S06]  /*0a40*/  @!P0 BRA `(.L_x_4) ;  /* 0x00000004003c8947 */ /* 0x000fec0003800000 */
[----:B------:R-:W2:Y:S04]  /*0a50*/  LDG.E R3, desc[UR36][R26.64+0x8] ;  /* 0x000008241a037981 */ /* 0x000ea8000c1e1900 */
[----:B0-----:R-:W2:Y:S02]  /*0a60*/  LDG.E R8, desc[UR36][R26.64+0xc] ;  /* 0x00000c241a087981 */ /* 0x001ea4000c1e1900 */
[----:B--2---:R-:W-:-:S04]  /*0a70*/  IMAD R3, R3, R12, R8 ;  /* 0x0000000c03037224 */ /* 0x004fc800078e0208 */
[----:B------:R-:W-:-:S04]  /*0a80*/  IMAD.WIDE R10, R3, 0x4, R6 ;  /* 0x00000004030a7825 */ /* 0x000fc800078e0206 */
[----:B------:R-:W-:Y:S01]  /*0a90*/  IMAD.WIDE R8, R3, 0x4, R4 ;  /* 0x0000000403087825 */ /* 0x000fe200078e0204 */
[----:B------:R0:W-:Y:S04]  /*0aa0*/  STG.E desc[UR36][R10.64], RZ ;  /* 0x000000ff0a007986 */ /* 0x0001e8000c101924 */
[----:B------:R-:W2:Y:S01]  /*0ab0*/  LDG.E R14, desc[UR36][R8.64] ;  /* 0x00000024080e7981 */ /* 0x000ea2000c1e1900 */
[----:B------:R-:W-:Y:S01]  /*0ac0*/  BSSY.RECONVERGENT B2, `(.L_x_7) ;  /* 0x000001f000027945 */ /* 0x000fe20003800200 */
[----:B------:R-:W-:Y:S02]  /*0ad0*/  ISETP.NE.AND P0, PT, R33, 0x2, PT ;  /* 0x000000022100780c */ /* 0x000fe40003f05270 */
[----:B--2---:R-:W-:-:S13]  /*0ae0*/  ISETP.GT.AND P1, PT, R14, R13, PT ;  /* 0x0000000d0e00720c */ /* 0x004fda0003f24270 */
        /* <DEDUP_REMOVED lines=8> */
[----:B0-----:R-:W-:-:S06]  /*0b70*/  VIADD R8, R11, 0xffffffe ;  /* 0x0ffffffe0b087836 */ /* 0x001fcc0000000000 */
[----:B------:R0:W1:Y:S02]  /*0b80*/  F2I.FTZ.U32.TRUNC.NTZ R9, R8 ;  /* 0x0000000800097305 */ /* 0x000064000021f000 */
[----:B0-----:R-:W-:Y:S02]  /*0b90*/  IMAD.MOV.U32 R8, RZ, RZ, RZ ;  /* 0x000000ffff087224 */ /* 0x001fe400078e00ff */
[----:B-1----:R-:W-:-:S04]  /*0ba0*/  IMAD.MOV R15, RZ, RZ, -R9 ;  /* 0x000000ffff0f7224 */ /* 0x002fc800078e0a09 */
[----:B------:R-:W-:-:S04]  /*0bb0*/  IMAD R15, R15, R10, RZ ;  /* 0x0000000a0f0f7224 */ /* 0x000fc800078e02ff */
[----:B------:R-:W-:-:S04]  /*0bc0*/  IMAD.HI.U32 R15, R9, R15, R8 ;  /* 0x0000000f090f7227 */ /* 0x000fc800078e0008 */
[----:B------:R-:W-:Y:S02]  /*0bd0*/  IMAD.MOV R9, RZ, RZ, -R21 ;  /* 0x000000ffff097224 */ /* 0x000fe400078e0a15 */
[----:B------:R-:W-:-:S04]  /*0be0*/  IMAD.HI.U32 R11, R15, R20, RZ ;  /* 0x000000140f0b7227 */ /* 0x000fc800078e00ff */
[----:B------:R-:W-:Y:S02]  /*0bf0*/  IMAD R15, R11, R9, R20 ;  /* 0x000000090b0f7224 */ /* 0x000fe400078e0214 */
[----:B------:R-:W0:Y:S03]  /*0c00*/  LDC.64 R8, c[0x0][0x398] ;  /* 0x0000e600ff087b82 */ /* 0x000e260000000a00 */
[----:B------:R-:W-:-:S13]  /*0c10*/  ISETP.GT.U32.AND P2, PT, R10, R15, PT ;  /* 0x0000000f0a00720c */ /* 0x000fda0003f44070 */
[----:B------:R-:W-:Y:S01]  /*0c20*/  @!P2 IMAD.IADD R15, R15, 0x1, -R10 ;  /* 0x000000010f0fa824 */ /* 0x000fe200078e0a0a */
[----:B------:R-:W-:Y:S02]  /*0c30*/  @!P2 IADD3 R11, PT, PT, R11, 0x1, RZ ;  /* 0x000000010b0ba810 */ /* 0x000fe40007ffe0ff */
[----:B------:R-:W-:Y:S02]  /*0c40*/  ISETP.NE.AND P2, PT, R48, RZ, PT ;  /* 0x000000ff3000720c */ /* 0x000fe40003f45270 */
[----:B------:R-:W-:Y:S01]  /*0c50*/  ISETP.GE.U32.AND P1, PT, R15, R10, PT ;  /* 0x0000000a0f00720c */ /* 0x000fe20003f26070 */
[----:B0-----:R-:W-:-:S12]  /*0c60*/  IMAD.WIDE R8, R3, 0x4, R8 ;  /* 0x0000000403087825 */ /* 0x001fd800078e0208 */
[----:B------:R-:W-:-:S04]  /*0c70*/  @P1 VIADD R11, R11, 0x1 ;  /* 0x000000010b0b1836 */ /* 0x000fc80000000000 */
[----:B------:R-:W-:Y:S01]  /*0c80*/  @!P3 IMAD.MOV R11, RZ, RZ, -R11 ;  /* 0x000000ffff0bb224 */ /* 0x000fe200078e0a0b */
[----:B------:R-:W-:-:S05]  /*0c90*/  @!P2 LOP3.LUT R11, RZ, R48, RZ, 0x33, !PT ;  /* 0x00000030ff0ba212 */ /* 0x000fca00078e33ff */
[----:B------:R0:W-:Y:S02]  /*0ca0*/  STG.E desc[UR36][R8.64], R11 ;  /* 0x0000000b08007986 */ /* 0x0001e4000c101924 */
.L_x_8:
[----:B------:R-:W-:Y:S05]  /*0cb0*/  BSYNC.RECONVERGENT B2 ;  /* 0x0000000000027941 */ /* 0x000fea0003800200 */
.L_x_7:
[----:B------:R-:W-:Y:S01]  /*0cc0*/  IMAD.MOV.U32 R3, RZ, RZ, R38 ;  /* 0x000000ffff037224 */ /* 0x000fe200078e0026 */
[----:B------:R-:W-:Y:S06]  /*0cd0*/  @!P0 BRA `(.L_x_4) ;  /* 0x0000000000988947 */ /* 0x000fec0003800000 */
[----:B0-----:R-:W2:Y:S04]  /*0ce0*/  LDG.E R9, desc[UR36][R26.64+0x10] ;  /* 0x000010241a097981 */ /* 0x001ea8000c1e1900 */
[----:B------:R-:W2:Y:S02]  /*0cf0*/  LDG.E R3, desc[UR36][R26.64+0x14] ;  /* 0x000014241a037981 */ /* 0x000ea4000c1e1900 */
[----:B--2---:R-:W-:-:S04]  /*0d00*/  IMAD R9, R9, R12, R3 ;  /* 0x0000000c09097224 */ /* 0x004fc800078e0203 */
[----:B------:R-:W-:-:S04]  /*0d10*/  IMAD.WIDE R6, R9, 0x4, R6 ;  /* 0x0000000409067825 */ /* 0x000fc800078e0206 */
[----:B------:R-:W-:Y:S01]  /*0d20*/  IMAD.WIDE R4, R9, 0x4, R4 ;  /* 0x0000000409047825 */ /* 0x000fe200078e0204 */
[----:B------:R1:W-:Y:S04]  /*0d30*/  STG.E desc[UR36][R6.64], RZ ;  /* 0x000000ff06007986 */ /* 0x0003e8000c101924 */
[----:B------:R-:W2:Y:S01]  /*0d40*/  LDG.E R8, desc[UR36][R4.64] ;  /* 0x0000002404087981 */ /* 0x000ea2000c1e1900 */
[----:B------:R-:W-:Y:S01]  /*0d50*/  IMAD.MOV.U32 R3, RZ, RZ, R37 ;  /* 0x000000ffff037224 */ /* 0x000fe200078e0025 */
[----:B--2---:R-:W-:-:S13]  /*0d60*/  ISETP.GT.AND P0, PT, R8, R13, PT ;  /* 0x0000000d0800720c */ /* 0x004fda0003f04270 */
[----:B-1----:R-:W-:Y:S05]  /*0d70*/  @P0 BRA `(.L_x_4) ;  /* 0x0000000000700947 */ /* 0x002fea0003800000 */
        /* <DEDUP_REMOVED lines=9> */
[----:B0-----:R-:W-:Y:S02]  /*0e10*/  HFMA2 R4, -RZ, RZ, 0, 0 ;  /* 0x00000000ff047431 */ /* 0x001fe400000001ff */
        /* <DEDUP_REMOVED lines=8> */
[----:B------:R-:W-:Y:S02]  /*0ea0*/  @!P1 IMAD.IADD R10, R10, 0x1, -R3 ;  /* 0x000000010a0a9824 */ /* 0x000fe400078e0a03 */
[----:B------:R-:W-:Y:S01]  /*0eb0*/  @!P1 VIADD R6, R6, 0x1 ;  /* 0x0000000106069836 */ /* 0x000fe20000000000 */
[----:B------:R-:W-:Y:S02]  /*0ec0*/  ISETP.NE.AND P1, PT, R48, RZ, PT ;  /* 0x000000ff3000720c */ /* 0x000fe40003f25270 */
[----:B------:R-:W-:Y:S01]  /*0ed0*/  ISETP.GE.U32.AND P0, PT, R10, R3, PT ;  /* 0x000000030a00720c */ /* 0x000fe20003f06070 */
[----:B------:R-:W-:Y:S02]  /*0ee0*/  IMAD.MOV.U32 R3, RZ, RZ, R37 ;  /* 0x000000ffff037224 */ /* 0x000fe400078e0025 */
[----:B0-----:R-:W-:-:S10]  /*0ef0*/  IMAD.WIDE R4, R9, 0x4, R4 ;  /* 0x0000000409047825 */ /* 0x001fd400078e0204 */
[----:B------:R-:W-:-:S04]  /*0f00*/  @P0 VIADD R6, R6, 0x1 ;  /* 0x0000000106060836 */ /* 0x000fc80000000000 */
[----:B------:R-:W-:Y:S01]  /*0f10*/  @!P2 IMAD.MOV R6, RZ, RZ, -R6 ;  /* 0x000000ffff06a224 */ /* 0x000fe200078e0a06 */
[----:B------:R-:W-:-:S05]  /*0f20*/  @!P1 LOP3.LUT R6, RZ, R48, RZ, 0x33, !PT ;  /* 0x00000030ff069212 */ /* 0x000fca00078e33ff */
[----:B------:R1:W-:Y:S02]  /*0f30*/  STG.E desc[UR36][R4.64], R6 ;  /* 0x0000000604007986 */ /* 0x0003e4000c101924 */
.L_x_4:
[----:B------:R-:W-:Y:S05]  /*0f40*/  BSYNC.RECONVERGENT B0 ;  /* 0x0000000000007941 */ /* 0x000fea0003800200 */
.L_x_3:
[----:B------:R-:W-:-:S13]  /*0f50*/  ISETP.GE.U32.AND P0, PT, R42, 0x3, PT ;  /* 0x000000032a00780c */ /* 0x000fda0003f06070 */
[----:B------:R-:W-:Y:S05]  /*0f60*/  @!P0 BRA `(.L_x_2) ;  /* 0x0000000800848947 */ /* 0x000fea0003800000 */
[----:B------:R-:W2:Y:S01]  /*0f70*/  LDC R49, c[0x0][0x380] ;  /* 0x0000e000ff317b82 */ /* 0x000ea20000000800 */
[----:B------:R-:W-:-:S07]  /*0f80*/  SHF.L.U32 R51, R3, 0x1, RZ ;  /* 0x0000000103337819 */ /* 0x000fce00000006ff */
[----:B------:R-:W3:Y:S08]  /*0f90*/  LDC R50, c[0x0][0x38c] ;  /* 0x0000e300ff327b82 */ /* 0x000ef00000000800 */
[----:B-1----:R-:W1:Y:S08]  /*0fa0*/  LDC.64 R4, c[0x0][0x398] ;  /* 0x0000e600ff047b82 */ /* 0x002e700000000a00 */
[----:B0-----:R-:W0:Y:S08]  /*0fb0*/  LDC.64 R8, c[0x0][0x3d0] ;  /* 0x0000f400ff087b82 */ /* 0x001e300000000a00 */
[----:B------:R-:W4:Y:S08]  /*0fc0*/  LDC.64 R10, c[0x0][0x390] ;  /* 0x0000e400ff0a7b82 */ /* 0x000f300000000a00 */
[----:B------:R-:W0:Y:S02]  /*0fd0*/  LDC.64 R6, c[0x0][0x3a0] ;  /* 0x0000e800ff067b82 */ /* 0x000e240000000a00 */
.L_x_17:
[----:B0---4-:R-:W-:-:S05]  /*0fe0*/  IMAD.WIDE R12, R51, 0x4, R10 ;  /* 0x00000004330c7825 */ /* 0x011fca00078e020a */
[----:B------:R-:W2:Y:S04]  /*0ff0*/  LDG.E R14, desc[UR36][R12.64] ;  /* 0x000000240c0e7981 */ /* 0x000ea8000c1e1900 */
[----:B------:R-:W2:Y:S02]  /*1000*/  LDG.E R53, desc[UR36][R12.64+0x4] ;  /* 0x000004240c357981 */ /* 0x000ea4000c1e1900 */
[----:B--2---:R-:W-:-:S04]  /*1010*/  IMAD R53, R14, R49, R53 ;  /* 0x000000310e357224 */ /* 0x004fc800078e0235 */
[----:B0-----:R-:W-:-:S04]  /*1020*/  IMAD.WIDE R20, R53, 0x4, R8 ;  /* 0x0000000435147825 */ /* 0x001fc800078e0208 */
[----:B------:R-:W-:Y:S01]  /*1030*/  IMAD.WIDE R14, R53, 0x4, R6 ;  /* 0x00000004350e7825 */ /* 0x000fe200078e0206 */
[----:B------:R0:W-:Y:S04]  /*1040*/  STG.E desc[UR36][R20.64], RZ ;  /* 0x000000ff14007986 */ /* 0x0001e8000c101924 */
[----:B------:R-:W3:Y:S01]  /*1050*/  LDG.E R52, desc[UR36][R14.64] ;  /* 0x000000240e347981 */ /* 0x000ee2000c1e1900 */
[----:B------:R-:W-:Y:S01]  /*1060*/  BSSY.RECONVERGENT B0, `(.L_x_9) ;  /* 0x000001d000007945 */ /* 0x000fe20003800200 */
[----:B---3--:R-:W-:-:S13]  /*1070*/  ISETP.GT.AND P0, PT, R52, R50, PT ;  /* 0x000000323400720c */ /* 0x008fda0003f04270 */
[----:B0-----:R-:W-:Y:S05]  /*1080*/  @P0 BRA `(.L_x_10) ;  /* 0x0000000000680947 */ /* 0x001fea0003800000 */
[----:B------:R-:W-:-:S04]  /*1090*/  IABS R20, R48 ;  /* 0x0000003000147213 */ /* 0x000fc80000000000 */
[----:B------:R-:W0:Y:S08]  /*10a0*/  I2F.RP R21, R20 ;  /* 0x0000001400157306 */ /* 0x000e300000209400 */
[----:B0-----:R-:W0:Y:S02]  /*10b0*/  MUFU.RCP R21, R21 ;  /* 0x0000001500157308 */ /* 0x001e240000001000 */
[----:B0-----:R-:W-:-:S06]  /*10c0*/  VIADD R14, R21, 0xffffffe ;  /* 0x0ffffffe150e7836 */ /* 0x001fcc0000000000 */
[----:B------:R0:W2:Y:S02]  /*10d0*/  F2I.FTZ.U32.TRUNC.NTZ R15, R14 ;  /* 0x0000000e000f7305 */ /* 0x0000a4000021f000 */
[----:B0-----:R-:W-:Y:S02]  /*10e0*/  IMAD.MOV.U32 R14, RZ, RZ, RZ ;  /* 0x000000ffff0e7224 */ /* 0x001fe400078e00ff */
[----:B--2---:R-:W-:-:S04]  /*10f0*/  IMAD.MOV R21, RZ, RZ, -R15 ;  /* 0x000000ffff157224 */ /* 0x004fc800078e0a0f */
[----:B------:R-:W-:-:S04]  /*1100*/  IMAD R21, R21, R20, RZ ;  /* 0x0000001415157224 */ /* 0x000fc800078e02ff */
[----:B------:R-:W-:Y:S01]  /*1110*/  IMAD.HI.U32 R21, R15, R21, R14 ;  /* 0x000000150f157227 */ /* 0x000fe200078e000e */
[----:B------:R-:W-:Y:S02]  /*1120*/  IABS R14, R52 ;  /* 0x00000034000e7213 */ /* 0x000fe40000000000 */
[-C--:B------:R-:W-:Y:S02]  /*1130*/  IABS R15, R48.reuse ;  /* 0x00000030000f7213 */ /* 0x080fe40000000000 */
[----:B------:R-:W-:Y:S01]  /*1140*/  LOP3.LUT R52, R52, R48, RZ, 0x3c, !PT ;  /* 0x0000003034347212 */ /* 0x000fe200078e3cff */
[----:B------:R-:W-:-:S03]  /*1150*/  IMAD.HI.U32 R21, R21, R14, RZ ;  /* 0x0000000e15157227 */ /* 0x000fc600078e00ff */
[----:B------:R-:W-:Y:S01]  /*1160*/  ISETP.GE.AND P2, PT, R52, RZ, PT ;  /* 0x000000ff3400720c */ /* 0x000fe20003f46270 */
[----:B------:R-:W-:-:S04]  /*1170*/  IMAD.MOV R15, RZ, RZ, -R15 ;  /* 0x000000ffff0f7224 */ /* 0x000fc800078e0a0f */
[----:B------:R-:W-:-:S05]  /*1180*/  IMAD R15, R21, R15, R14 ;  /* 0x0000000f150f7224 */ /* 0x000fca00078e020e */
[----:B------:R-:W-:-:S13]  /*1190*/  ISETP.GT.U32.AND P1, PT, R20, R15, PT ;  /* 0x0000000f1400720c */ /* 0x000fda0003f24070 */
[----:B------:R-:W-:Y:S02]  /*11a0*/  @!P1 IMAD.IADD R15, R15, 0x1, -R20 ;  /* 0x000000010f0f9824 */ /* 0x000fe400078e0a14 */
[----:B------:R-:W-:Y:S01]  /*11b0*/  @!P1 VIADD R21, R21, 0x1 ;  /* 0x0000000115159836 */ /* 0x000fe20000000000 */
[----:B------:R-:W-:Y:S02]  /*11c0*/  ISETP.NE.AND P1, PT, R48, RZ, PT ;  /* 0x000000ff3000720c */ /* 0x000fe40003f25270 */
[----:B------:R-:W-:Y:S01]  /*11d0*/  ISETP.GE.U32.AND P0, PT, R15, R20, PT ;  /* 0x000000140f00720c */ /* 0x000fe20003f06070 */
[----:B-1----:R-:W-:-:S12]  /*11e0*/  IMAD.WIDE R14, R53, 0x4, R4 ;  /* 0x00000004350e7825 */ /* 0x002fd800078e0204 */
[----:B------:R-:W-:-:S05]  /*11f0*/  @P0 IADD3 R21, PT, PT, R21, 0x1, RZ ;  /* 0x0000000115150810 */ /* 0x000fca0007ffe0ff */
[----:B------:R-:W-:Y:S01]  /*1200*/  @!P2 IMAD.MOV R21, RZ, RZ, -R21 ;  /* 0x000000ffff15a224 */ /* 0x000fe200078e0a15 */
[----:B------:R-:W-:-:S05]  /*1210*/  @!P1 LOP3.LUT R21, RZ, R48, RZ, 0x33, !PT ;  /* 0x00000030ff159212 */ /* 0x000fca00078e33ff */
[----:B------:R0:W-:Y:S02]  /*1220*/  STG.E desc[UR36][R14.64], R21 ;  /* 0x000000150e007986 */ /* 0x0001e4000c101924 */
.L_x_10:
[----:B------:R-:W-:Y:S05]  /*1230*/  BSYNC.RECONVERGENT B0 ;  /* 0x0000000000007941 */ /* 0x000fea0003800200 */
.L_x_9:
[----:B0-----:R-:W2:Y:S04]  /*1240*/  LDG.E R14, desc[UR36][R12.64+0x8] ;  /* 0x000008240c0e7981 */ /* 0x001ea8000c1e1900 */
[----:B------:R-:W2:Y:S02]  /*1250*/  LDG.E R53, desc[UR36][R12.64+0xc] ;  /* 0x00000c240c357981 */ /* 0x000ea4000c1e1900 */
[----:B--2---:R-:W-:-:S04]  /*1260*/  IMAD R53, R14, R49, R53 ;  /* 0x000000310e357224 */ /* 0x004fc800078e0235 */
[----:B------:R-:W-:-:S04]  /*1270*/  IMAD.WIDE R20, R53, 0x4, R8 ;  /* 0x0000000435147825 */ /* 0x000fc800078e0208 */
[----:B------:R-:W-:Y:S01]  /*1280*/  IMAD.WIDE R14, R53, 0x4, R6 ;  /* 0x00000004350e7825 */ /* 0x000fe200078e0206 */
[----:B------:R0:W-:Y:S04]  /*1290*/  STG.E desc[UR36][R20.64], RZ ;  /* 0x000000ff14007986 */ /* 0x0001e8000c101924 */
[----:B------:R-:W2:Y:S01]  /*12a0*/  LDG.E R52, desc[UR36][R14.64] ;  /* 0x000000240e347981 */ /* 0x000ea2000c1e1900 */
[----:B------:R-:W-:Y:S01]  /*12b0*/  BSSY.RECONVERGENT B0, `(.L_x_11) ;  /* 0x000001d000007945 */ /* 0x000fe20003800200 */
[----:B--2---:R-:W-:-:S13]  /*12c0*/  ISETP.GT.AND P0, PT, R52, R50, PT ;  /* 0x000000323400720c */ /* 0x004fda0003f04270 */
        /* <DEDUP_REMOVED lines=18> */
[----:B------:R-:W-:Y:S01]  /*13f0*/  @!P1 IMAD.IADD R15, R15, 0x1, -R20 ;  /* 0x000000010f0f9824 */ /* 0x000fe200078e0a14 */
[----:B------:R-:W-:Y:S02]  /*1400*/  @!P1 IADD3 R21, PT, PT, R21, 0x1, RZ ;  /* 0x0000000115159810 */ /* 0x000fe40007ffe0ff */
[----:B------:R-:W-:Y:S02]  /*1410*/  ISETP.NE.AND P1, PT, R48, RZ, PT ;  /* 0x000000ff3000720c */ /* 0x000fe40003f25270 */
[----:B------:R-:W-:Y:S01]  /*1420*/  ISETP.GE.U32.AND P0, PT, R15, R20, PT ;  /* 0x000000140f00720c */ /* 0x000fe20003f06070 */
[----:B-1----:R-:W-:-:S12]  /*1430*/  IMAD.WIDE R14, R53, 0x4, R4 ;  /* 0x00000004350e7825 */ /* 0x002fd800078e0204 */
[----:B------:R-:W-:-:S04]  /*1440*/  @P0 VIADD R21, R21, 0x1 ;  /* 0x0000000115150836 */ /* 0x000fc80000000000 */
[----:B------:R-:W-:Y:S01]  /*1450*/  @!P2 IMAD.MOV R21, RZ, RZ, -R21 ;  /* 0x000000ffff15a224 */ /* 0x000fe200078e0a15 */
[----:B------:R-:W-:-:S05]  /*1460*/  @!P1 LOP3.LUT R21, RZ, R48, RZ, 0x33, !PT ;  /* 0x00000030ff159212 */ /* 0x000fca00078e33ff */
[----:B------:R0:W-:Y:S02]  /*1470*/  STG.E desc[UR36][R14.64], R21 ;  /* 0x000000150e007986 */ /* 0x0001e4000c101924 */
.L_x_12:
[----:B------:R-:W-:Y:S05]  /*1480*/  BSYNC.RECONVERGENT B0 ;  /* 0x0000000000007941 */ /* 0x000fea0003800200 */
.L_x_11:
        /* <DEDUP_REMOVED lines=27> */
[-C--:B------:R-:W-:Y:S01]  /*1640*/  @!P1 IADD3 R15, PT, PT, R15, -R20.reuse, RZ ;  /* 0x800000140f0f9210 */ /* 0x080fe20007ffe0ff */
[----:B------:R-:W-:Y:S01]  /*1650*/  @!P1 VIADD R21, R21, 0x1 ;  /* 0x0000000115159836 */ /* 0x000fe20000000000 */
[----:B------:R-:W-:Y:S02]  /*1660*/  ISETP.NE.AND P1, PT, R48, RZ, PT ;  /* 0x000000ff3000720c */ /* 0x000fe40003f25270 */
[----:B------:R-:W-:Y:S01]  /*1670*/  ISETP.GE.U32.AND P0, PT, R15, R20, PT ;  /* 0x000000140f00720c */ /* 0x000fe20003f06070 */
[----:B-1----:R-:W-:-:S12]  /*1680*/  IMAD.WIDE R14, R53, 0x4, R4 ;  /* 0x00000004350e7825 */ /* 0x002fd800078e0204 */
[----:B------:R-:W-:-:S04]  /*1690*/  @P0 VIADD R21, R21, 0x1 ;  /* 0x0000000115150836 */ /* 0x000fc80000000000 */
[----:B------:R-:W-:Y:S01]  /*16a0*/  @!P2 IMAD.MOV R21, RZ, RZ, -R21 ;  /* 0x000000ffff15a224 */ /* 0x000fe200078e0a15 */
[----:B------:R-:W-:-:S05]  /*16b0*/  @!P1 LOP3.LUT R21, RZ, R48, RZ, 0x33, !PT ;  /* 0x00000030ff159212 */ /* 0x000fca00078e33ff */
[----:B------:R0:W-:Y:S02]  /*16c0*/  STG.E desc[UR36][R14.64], R21 ;  /* 0x000000150e007986 */ /* 0x0001e4000c101924 */
.L_x_14:
[----:B------:R-:W-:Y:S05]  /*16d0*/  BSYNC.RECONVERGENT B0 ;  /* 0x0000000000007941 */ /* 0x000fea0003800200 */
.L_x_13:
[----:B0-----:R-:W2:Y:S04]  /*16e0*/  LDG.E R14, desc[UR36][R12.64+0x18] ;  /* 0x000018240c0e7981 */ /* 0x001ea8000c1e1900 */
[----:B------:R-:W2:Y:S02]  /*16f0*/  LDG.E R53, desc[UR36][R12.64+0x1c] ;  /* 0x00001c240c357981 */ /* 0x000ea4000c1e1900 */
[----:B--2---:R-:W-:-:S04]  /*1700*/  IMAD R53, R14, R49, R53 ;  /* 0x000000310e357224 */ /* 0x004fc800078e0235 */
[----:B------:R-:W-:-:S04]  /*1710*/  IMAD.WIDE R20, R53, 0x4, R8 ;  /* 0x0000000435147825 */ /* 0x000fc800078e0208 */
[----:B------:R-:W-:Y:S01]  /*1720*/  IMAD.WIDE R14, R53, 0x4, R6 ;  /* 0x00000004350e7825 */ /* 0x000fe200078e0206 */
[----:B------:R0:W-:Y:S05]  /*1730*/  STG.E desc[UR36][R20.64], RZ ;  /* 0x000000ff14007986 */ /* 0x0001ea000c101924 */
[----:B------:R-:W2:Y:S01]  /*1740*/  LDG.E R15, desc[UR36][R14.64] ;  /* 0x000000240e0f7981 */ /* 0x000ea2000c1e1900 */
[----:B------:R-:W-:Y:S01]  /*1750*/  VIADD R3, R3, 0x4 ;  /* 0x0000000403037836 */ /* 0x000fe20000000000 */
[----:B------:R-:W-:Y:S04]  /*1760*/  BSSY.RECONVERGENT B0, `(.L_x_15) ;  /* 0x000001f000007945 */ /* 0x000fe80003800200 */
[----:B------:R-:W-:-:S02]  /*1770*/  ISETP.GE.AND P0, PT, R3, R44, PT ;  /* 0x0000002c0300720c */ /* 0x000fc40003f06270 */
[----:B--2---:R-:W-:-:S13]  /*1780*/  ISETP.GT.AND P1, PT, R15, R50, PT ;  /* 0x000000320f00720c */ /* 0x004fda0003f24270 */
[----:B0-----:R-:W-:Y:S05]  /*1790*/  @P1 BRA `(.L_x_16) ;  /* 0x00000000006c1947 */ /* 0x001fea0003800000 */
[-C--:B------:R-:W-:Y:S02]  /*17a0*/  IABS R14, R48.reuse ;  /* 0x00000030000e7213 */ /* 0x080fe40000000000 */
[----:B------:R-:W-:Y:S02]  /*17b0*/  IABS R52, R15 ;  /* 0x0000000f00347213 */ /* 0x000fe40000000000 */
[----:B------:R-:W0:Y:S01]  /*17c0*/  I2F.RP R12, R14 ;  /* 0x0000000e000c7306 */ /* 0x000e220000209400 */
[-C--:B------:R-:W-:Y:S02]  /*17d0*/  IABS R20, R48.reuse ;  /* 0x0000003000147213 */ /* 0x080fe40000000000 */
[----:B------:R-:W-:-:S04]  /*17e0*/  LOP3.LUT R15, R15, R48, RZ, 0x3c, !PT ;  /* 0x000000300f0f7212 */ /* 0x000fc800078e3cff */
[----:B------:R-:W-:Y:S01]  /*17f0*/  ISETP.GE.AND P3, PT, R15, RZ, PT ;  /* 0x000000ff0f00720c */ /* 0x000fe20003f66270 */
[----:B0-----:R-:W0:Y:S02]  /*1800*/  MUFU.RCP R12, R12 ;  /* 0x0000000c000c7308 */ /* 0x001e240000001000 */
[----:B0-----:R-:W-:Y:S01]  /*1810*/  VIADD R13, R12, 0xffffffe ;  /* 0x0ffffffe0c0d7836 */ /* 0x001fe20000000000 */
[----:B------:R-:W-:-:S05]  /*1820*/  MOV R12, RZ ;  /* 0x000000ff000c7202 */ /* 0x000fca0000000f00 */
[----:B------:R-:W0:Y:S02]  /*1830*/  F2I.FTZ.U32.TRUNC.NTZ R13, R13 ;  /* 0x0000000d000d7305 */ /* 0x000e24000021f000 */
[----:B0-----:R-:W-:-:S04]  /*1840*/  IMAD.MOV R21, RZ, RZ, -R13 ;  /* 0x000000ffff157224 */ /* 0x001fc800078e0a0d */
[----:B------:R-:W-:-:S04]  /*1850*/  IMAD R21, R21, R14, RZ ;  /* 0x0000000e15157224 */ /* 0x000fc800078e02ff */
[----:B------:R-:W-:-:S04]  /*1860*/  IMAD.HI.U32 R21, R13, R21, R12 ;  /* 0x000000150d157227 */ /* 0x000fc800078e000c */
[----:B------:R-:W-:Y:S02]  /*1870*/  IMAD.MOV R12, RZ, RZ, -R20 ;  /* 0x000000ffff0c7224 */ /* 0x000fe400078e0a14 */
[----:B------:R-:W-:-:S04]  /*1880*/  IMAD.HI.U32 R13, R21, R52, RZ ;  /* 0x00000034150d7227 */ /* 0x000fc800078e00ff */
[----:B------:R-:W-:-:S05]  /*1890*/  IMAD R21, R13, R12, R52 ;  /* 0x0000000c0d157224 */ /* 0x000fca00078e0234 */
[----:B------:R-:W-:-:S13]  /*18a0*/  ISETP.GT.U32.AND P2, PT, R14, R21, PT ;  /* 0x000000150e00720c */ /* 0x000fda0003f44070 */
[----:B------:R-:W-:Y:S02]  /*18b0*/  @!P2 IMAD.IADD R21, R21, 0x1, -R14 ;  /* 0x000000011515a824 */ /* 0x000fe400078e0a0e */
[----:B------:R-:W-:Y:S01]  /*18c0*/  @!P2 VIADD R13, R13, 0x1 ;  /* 0x000000010d0da836 */ /* 0x000fe20000000000 */
[----:B------:R-:W-:Y:S02]  /*18d0*/  ISETP.NE.AND P2, PT, R48, RZ, PT ;  /* 0x000000ff3000720c */ /* 0x000fe40003f45270 */
[----:B------:R-:W-:-:S13]  /*18e0*/  ISETP.GE.U32.AND P1, PT, R21, R14, PT ;  /* 0x0000000e1500720c */ /* 0x000fda0003f26070 */
[----:B------:R-:W-:-:S04]  /*18f0*/  @P1 VIADD R13, R13, 0x1 ;  /* 0x000000010d0d1836 */ /* 0x000fc80000000000 */
[----:B------:R-:W-:Y:S02]  /*1900*/  IMAD.MOV.U32 R15, RZ, RZ, R13 ;  /* 0x000000ffff0f7224 */ /* 0x000fe400078e000d */
[----:B-1----:R-:W-:-:S04]  /*1910*/  IMAD.WIDE R12, R53, 0x4, R4 ;  /* 0x00000004350c7825 */ /* 0x002fc800078e0204 */
[----:B------:R-:W-:Y:S01]  /*1920*/  @!P3 IMAD.MOV R15, RZ, RZ, -R15 ;  /* 0x000000ffff0fb224 */ /* 0x000fe200078e0a0f */
[----:B------:R-:W-:-:S05]  /*1930*/  @!P2 LOP3.LUT R15, RZ, R48, RZ, 0x33, !PT ;  /* 0x00000030ff0fa212 */ /* 0x000fca00078e33ff */
[----:B------:R0:W-:Y:S02]  /*1940*/  STG.E desc[UR36][R12.64], R15 ;  /* 0x0000000f0c007986 */ /* 0x0001e4000c101924 */
.L_x_16:
[----:B------:R-:W-:Y:S05]  /*1950*/  BSYNC.RECONVERGENT B0 ;  /* 0x0000000000007941 */ /* 0x000fea0003800200 */
.L_x_15:
[----:B------:R-:W-:Y:S01]  /*1960*/  IADD3 R51, PT, PT, R51, 0x8, RZ ;  /* 0x0000000833337810 */ /* 0x000fe20007ffe0ff */
[----:B------:R-:W-:Y:S06]  /*1970*/  @!P0 BRA `(.L_x_17) ;  /* 0xfffffff400988947 */ /* 0x000fec000383ffff */
.L_x_2:
[----:B------:R-:W-:Y:S05]  /*1980*/  BSYNC.RECONVERGENT B1 ;  /* 0x0000000000017941 */ /* 0x000fea0003800200 */
.L_x_1:
[----:B------:R-:W-:-:S13]  /*1990*/  ISETP.GE.AND P0, PT, R46, R43, PT ;  /* 0x0000002b2e00720c */ /* 0x000fda0003f06270 */
[----:B------:R-:W-:Y:S05]  /*19a0*/  @P0 BRA `(.L_x_18) ;  /* 0x0000000000a00947 */ /* 0x000fea0003800000 */
[----:B------:R-:W-:Y:S01]  /*19b0*/  ISETP.NE.AND P0, PT, R30, RZ, PT ;  /* 0x000000ff1e00720c */ /* 0x000fe20003f05270 */
[----:B------:R-:W-:Y:S01]  /*19c0*/  BSSY.RECONVERGENT B0, `(.L_x_19) ;  /* 0x0000013000007945 */ /* 0x000fe20003800200 */
[----:B------:R-:W-:-:S11]  /*19d0*/  IMAD.MOV.U32 R3, RZ, RZ, R46 ;  /* 0x000000ffff037224 */ /* 0x000fd600078e002e */
[----:B------:R-:W-:Y:S05]  /*19e0*/  @!P0 BRA `(.L_x_20) ;  /* 0x0000000000408947 */ /* 0x000fea0003800000 */
[----:B------:R-:W1:Y:S01]  /*19f0*/  LDG.E R3, desc[UR36][R24.64] ;  /* 0x0000002418037981 */ /* 0x000e62000c1e1900 */
[----:B------:R-:W-:Y:S02]  /*1a00*/  ISETP.NE.AND P0, PT, R30, 0x1, PT ;  /* 0x000000011e00780c */ /* 0x000fe40003f05270 */
[----:B-1----:R-:W-:Y:S01]  /*1a10*/  SHF.L.U32 R5, R3, R0, RZ ;  /* 0x0000000003057219 */ /* 0x002fe200000006ff */
[----:B------:R-:W-:-:S04]  /*1a20*/  IMAD.MOV.U32 R3, RZ, RZ, R36 ;  /* 0x000000ffff037224 */ /* 0x000fc800078e0024 */
[----:B------:R2:W-:Y:S06]  /*1a30*/  STG.E desc[UR36][R24.64], R5 ;  /* 0x0000000518007986 */ /* 0x0005ec000c101924 */
[----:B------:R-:W-:Y:S05]  /*1a40*/  @!P0 BRA `(.L_x_20) ;  /* 0x0000000000288947 */ /* 0x000fea0003800000 */
[----:B------:R-:W2:Y:S01]  /*1a50*/  LDG.E R3, desc[UR36][R24.64+0x4] ;  /* 0x0000042418037981 */ /* 0x000ea2000c1e1900 */
[----:B------:R-:W-:Y:S02]  /*1a60*/  ISETP.NE.AND P0, PT, R30, 0x2, PT ;  /* 0x000000021e00780c */ /* 0x000fe40003f05270 */
[----:B--2---:R-:W-:Y:S01]  /*1a70*/  SHF.L.U32 R5, R3, R0, RZ ;  /* 0x0000000003057219 */ /* 0x004fe200000006ff */
[----:B------:R-:W-:-:S04]  /*1a80*/  IMAD.MOV.U32 R3, RZ, RZ, R35 ;  /* 0x000000ffff037224 */ /* 0x000fc800078e0023 */
[----:B------:R3:W-:Y:S06]  /*1a90*/  STG.E desc[UR36][R24.64+0x4], R5 ;  /* 0x0000040518007986 */ /* 0x0007ec000c101924 */
[----:B------:R-:W-:Y:S05]  /*1aa0*/  @!P0 BRA `(.L_x_20) ;  /* 0x0000000000108947 */ /* 0x000fea0003800000 */
[----:B------:R-:W3:Y:S02]  /*1ab0*/  LDG.E R3, desc[UR36][R24.64+0x8] ;  /* 0x0000082418037981 */ /* 0x000ee4000c1e1900 */
[----:B---3--:R-:W-:Y:S01]  /*1ac0*/  SHF.L.U32 R5, R3, R0, RZ ;  /* 0x0000000003057219 */ /* 0x008fe200000006ff */
[----:B------:R-:W-:-:S04]  /*1ad0*/  IMAD.MOV.U32 R3, RZ, RZ, R34 ;  /* 0x000000ffff037224 */ /* 0x000fc800078e0022 */
[----:B------:R4:W-:Y:S03]  /*1ae0*/  STG.E desc[UR36][R24.64+0x8], R5 ;  /* 0x0000080518007986 */ /* 0x0009e6000c101924 */
.L_x_20:
[----:B------:R-:W-:Y:S05]  /*1af0*/  BSYNC.RECONVERGENT B0 ;  /* 0x0000000000007941 */ /* 0x000fea0003800200 */
.L_x_19:
[----:B------:R-:W-:-:S13]  /*1b00*/  ISETP.GE.U32.AND P0, PT, R41, 0x3, PT ;  /* 0x000000032900780c */ /* 0x000fda0003f06070 */
[----:B------:R-:W-:Y:S05]  /*1b10*/  @!P0 BRA `(.L_x_18) ;  /* 0x0000000000448947 */ /* 0x000fea0003800000 */
.L_x_21:
[----:B01234-:R-:W1:Y:S02]  /*1b20*/  LDC.64 R4, c[0x0][0x3c8] ;  /* 0x0000f200ff047b82 */ /* 0x01fe640000000a00 */
[----:B-1----:R-:W-:-:S05]  /*1b30*/  IMAD.WIDE R4, R3, 0x4, R4 ;  /* 0x0000000403047825 */ /* 0x002fca00078e0204 */
[----:B------:R-:W2:Y:S04]  /*1b40*/  LDG.E R7, desc[UR36][R4.64] ;  /* 0x0000002404077981 */ /* 0x000ea8000c1e1900 */
[----:B0-----:R-:W3:Y:S04]  /*1b50*/  LDG.E R9, desc[UR36][R4.64+0x4] ;  /* 0x0000042404097981 */ /* 0x001ee8000c1e1900 */
[----:B------:R-:W4:Y:S04]  /*1b60*/  LDG.E R11, desc[UR36][R4.64+0x8] ;  /* 0x00000824040b7981 */ /* 0x000f28000c1e1900 */
[----:B------:R-:W5:Y:S01]  /*1b70*/  LDG.E R13, desc[UR36][R4.64+0xc] ;  /* 0x00000c24040d7981 */ /* 0x000f62000c1e1900 */
[----:B------:R-:W-:-:S05]  /*1b80*/  VIADD R3, R3, 0x4 ;  /* 0x0000000403037836 */ /* 0x000fca0000000000 */
[----:B------:R-:W-:Y:S02]  /*1b90*/  ISETP.GE.AND P0, PT, R3, R43, PT ;  /* 0x0000002b0300720c */ /* 0x000fe40003f06270 */
[-C--:B--2---:R-:W-:Y:S02]  /*1ba0*/  SHF.L.U32 R7, R7, R0.reuse, RZ ;  /* 0x0000000007077219 */ /* 0x084fe400000006ff */
[----:B---3--:R-:W-:-:S03]  /*1bb0*/  SHF.L.U32 R9, R9, R0, RZ ;  /* 0x0000000009097219 */ /* 0x008fc600000006ff */
[----:B------:R0:W-:Y:S01]  /*1bc0*/  STG.E desc[UR36][R4.64], R7 ;  /* 0x0000000704007986 */ /* 0x0001e2000c101924 */
[----:B----4-:R-:W-:-:S03]  /*1bd0*/  SHF.L.U32 R11, R11, R0, RZ ;  /* 0x000000000b0b7219 */ /* 0x010fc600000006ff */
[----:B------:R0:W-:Y:S01]  /*1be0*/  STG.E desc[UR36][R4.64+0x4], R9 ;  /* 0x0000040904007986 */ /* 0x0001e2000c101924 */
[----:B-----5:R-:W-:-:S03]  /*1bf0*/  SHF.L.U32 R13, R13, R0, RZ ;  /* 0x000000000d0d7219 */ /* 0x020fc600000006ff */
[----:B------:R0:W-:Y:S04]  /*1c00*/  STG.E desc[UR36][R4.64+0x8], R11 ;  /* 0x0000080b04007986 */ /* 0x0001e8000c101924 */
[----:B------:R0:W-:Y:S01]  /*1c10*/  STG.E desc[UR36][R4.64+0xc], R13 ;  /* 0x00000c0d04007986 */ /* 0x0001e2000c101924 */
[----:B------:R-:W-:Y:S05]  /*1c20*/  @!P0 BRA `(.L_x_21) ;  /* 0xfffffffc00bc8947 */ /* 0x000fea000383ffff */
.L_x_18:
[----:B------:R-:W-:Y:S01]  /*1c30*/  ISETP.GE.AND P0, PT, R45, R44, PT ;  /* 0x0000002c2d00720c */ /* 0x000fe20003f06270 */
[----:B------:R-:W-:Y:S05]  /*1c40*/  WARPSYNC.ALL ;  /* 0x0000000000007948 */ /* 0x000fea0003800000 */
[----:B------:R-:W-:Y:S06]  /*1c50*/  BAR.SYNC.DEFER_BLOCKING 0x0 ;  /* 0x0000000000007b1d */ /* 0x000fec0000010000 */
[----:B------:R-:W-:Y:S04]  /*1c60*/  BSSY.RECONVERGENT B1, `(.L_x_22) ;  /* 0x00000e8000017945 */ /* 0x000fe80003800200 */
[----:B------:R-:W-:Y:S05]  /*1c70*/  @P0 BRA `(.L_x_23) ;  /* 0x0000000c00980947 */ /* 0x000fea0003800000 */
[----:B------:R-:W-:Y:S01]  /*1c80*/  ISETP.NE.AND P0, PT, R33, RZ, PT ;  /* 0x000000ff2100720c */ /* 0x000fe20003f05270 */
[----:B------:R-:W-:Y:S01]  /*1c90*/  BSSY.RECONVERGENT B0, `(.L_x_24) ;  /* 0x0000069000007945 */ /* 0x000fe20003800200 */
[----:B------:R-:W-:-:S11]  /*1ca0*/  IMAD.MOV.U32 R3, RZ, RZ, R45 ;  /* 0x000000ffff037224 */ /* 0x000fd600078e002d */
[----:B------:R-:W-:Y:S05]  /*1cb0*/  @!P0 BRA `(.L_x_25) ;  /* 0x0000000400988947 */ /* 0x000fea0003800000 */
[----:B------:R-:W5:Y:S01]  /*1cc0*/  LDG.E R21, desc[UR36][R26.64] ;  /* 0x000000241a157981 */ /* 0x000f62000c1e1900 */
[----:B------:R-:W5:Y:S03]  /*1cd0*/  LDC R0, c[0x0][0x380] ;  /* 0x0000e000ff007b82 */ /* 0x000f660000000800 */
[----:B0-----:R-:W5:Y:S05]  /*1ce0*/  LDG.E R15, desc[UR36][R26.64+0x4] ;  /* 0x000004241a0f7981 */ /* 0x001f6a000c1e1900 */
[----:B-1234-:R-:W5:Y:S08]  /*1cf0*/  LDC.64 R4, c[0x0][0x3c8] ;  /* 0x0000f200ff047b82 */ /* 0x01ef700000000a00 */
[----:B------:R-:W0:Y:S01]  /*1d00*/  LDC.64 R6, c[0x0][0x398] ;  /* 0x0000e600ff067b82 */ /* 0x000e220000000a00 */
[----:B-----5:R-:W-:-:S04]  /*1d10*/  IMAD.WIDE R10, R21, 0x4, R4 ;  /* 0x00000004150a7825 */ /* 0x020fc800078e0204 */
[----:B------:R-:W-:Y:S02]  /*1d20*/  IMAD R3, R21, R0, R15 ;  /* 0x0000000015037224 */ /* 0x000fe400078e020f */
[----:B------:R-:W-:Y:S01]  /*1d30*/  IMAD.WIDE R8, R15, 0x4, R4 ;  /* 0x000000040f087825 */ /* 0x000fe200078e0204 */
[----:B------:R-:W2:Y:S03]  /*1d40*/  LDG.E R11, desc[UR36][R10.64] ;  /* 0x000000240a0b7981 */ /* 0x000ea6000c1e1900 */
[----:B0-----:R-:W-:Y:S02]  /*1d50*/  IMAD.WIDE R12, R3, 0x4, R6 ;  /* 0x00000004030c7825 */ /* 0x001fe400078e0206 */
[----:B------:R-:W2:Y:S04]  /*1d60*/  LDG.E R8, desc[UR36][R8.64] ;  /* 0x0000002408087981 */ /* 0x000ea8000c1e1900 */
[----:B------:R-:W2:Y:S01]  /*1d70*/  LDG.E R12, desc[UR36][R12.64] ;  /* 0x000000240c0c7981 */ /* 0x000ea2000c1e1900 */
[----:B------:R-:W-:Y:S01]  /*1d80*/  BSSY.RECONVERGENT B2, `(.L_x_26) ;  /* 0x0000016000027945 */ /* 0x000fe20003800200 */
[----:B------:R-:W-:-:S02]  /*1d90*/  ISETP.NE.AND P1, PT, R33, 0x1, PT ;  /* 0x000000012100780c */ /* 0x000fc40003f25270 */
[----:B--2---:R-:W-:-:S04]  /*1da0*/  IADD3 R14, PT, PT, R8, R12, -R11 ;  /* 0x0000000c080e7210 */ /* 0x004fc80007ffe80b */
[----:B------:R-:W-:-:S13]  /*1db0*/  ISETP.GT.AND P0, PT, R14, -0x1, PT ;  /* 0xffffffff0e00780c */ /* 0x000fda0003f04270 */
[----:B------:R-:W-:Y:S05]  /*1dc0*/  @P0 BRA `(.L_x_27) ;  /* 0x0000000000440947 */ /* 0x000fea0003800000 */
[----:B------:R-:W0:Y:S08]  /*1dd0*/  LDC.64 R8, c[0x0][0x3a8] ;  /* 0x0000ea00ff087b82 */ /* 0x000e300000000a00 */
[----:B------:R-:W1:Y:S01]  /*1de0*/  LDC.64 R10, c[0x0][0x3c0] ;  /* 0x0000f000ff0a7b82 */ /* 0x000e620000000a00 */
[----:B0-----:R-:W-:-:S05]  /*1df0*/  IMAD.WIDE R12, R21, 0x4, R8 ;  /* 0x00000004150c7825 */ /* 0x001fca00078e0208 */
[----:B------:R-:W2:Y:S01]  /*1e00*/  LDG.E R21, desc[UR36][R12.64] ;  /* 0x000000240c157981 */ /* 0x000ea2000c1e1900 */
[----:B-1----:R-:W-:-:S05]  /*1e10*/  IMAD.WIDE R10, R3, 0x4, R10 ;  /* 0x00000004030a7825 */ /* 0x002fca00078e020a */
[----:B------:R-:W2:Y:S01]  /*1e20*/  LDG.E R14, desc[UR36][R10.64] ;  /* 0x000000240a0e7981 */ /* 0x000ea2000c1e1900 */
[----:B------:R-:W-:Y:S01]  /*1e30*/  IMAD.WIDE R8, R15, 0x4, R8 ;  /* 0x000000040f087825 */ /* 0x000fe200078e0208 */
[----:B--2---:R-:W-:-:S05]  /*1e40*/  IADD3 R21, PT, PT, -R14, R21, RZ ;  /* 0x000000150e157210 */ /* 0x004fca0007ffe1ff */
[----:B------:R0:W-:Y:S04]  /*1e50*/  STG.E desc[UR36][R12.64], R21 ;  /* 0x000000150c007986 */ /* 0x0001e8000c101924 */
[----:B------:R-:W2:Y:S04]  /*1e60*/  LDG.E R15, desc[UR36][R8.64] ;  /* 0x00000024080f7981 */ /* 0x000ea8000c1e1900 */
[----:B------:R-:W2:Y:S02]  /*1e70*/  LDG.E R14, desc[UR36][R10.64] ;  /* 0x000000240a0e7981 */ /* 0x000ea4000c1e1900 */
[----:B--2---:R-:W-:-:S02]  /*1e80*/  IMAD.IADD R49, R14, 0x1, R15 ;  /* 0x000000010e317824 */ /* 0x004fc400078e020f */
[----:B------:R-:W1:Y:S03]  /*1e90*/  LDC.64 R14, c[0x0][0x3d0] ;  /* 0x0000f400ff0e7b82 */ /* 0x000e660000000a00 */
[----:B------:R0:W-:Y:S04]  /*1ea0*/  STG.E desc[UR36][R8.64], R49 ;  /* 0x0000003108007986 */ /* 0x0001e8000c101924 */
[----:B------:R-:W2:Y:S01]  /*1eb0*/  LDG.E R51, desc[UR36][R10.64] ;  /* 0x000000240a337981 */ /* 0x000ea2000c1e1900 */
[----:B-1----:R-:W-:-:S05]  /*1ec0*/  IMAD.WIDE R14, R3, 0x4, R14 ;  /* 0x00000004030e7825 */ /* 0x002fca00078e020e */
[----:B--2---:R0:W-:Y:S02]  /*1ed0*/  STG.E desc[UR36][R14.64], R51 ;  /* 0x000000330e007986 */ /* 0x0041e4000c101924 */
.L_x_27:
[----:B------:R-:W-:Y:S05]  /*1ee0*/  BSYNC.RECONVERGENT B2 ;  /* 0x0000000000027941 */ /* 0x000fea0003800200 */
.L_x_26:
[----:B------:R-:W-:Y:S01]  /*1ef0*/  IMAD.MOV.U32 R3, RZ, RZ, R39 ;  /* 0x000000ffff037224 */ /* 0x000fe200078e0027 */
[----:B------:R-:W-:Y:S06]  /*1f00*/  @!P1 BRA `(.L_x_25) ;  /* 0x0000000400049947 */ /* 0x000fec0003800000 */
[----:B0-----:R-:W2:Y:S04]  /*1f10*/  LDG.E R21, desc[UR36][R26.64+0x8] ;  /* 0x000008241a157981 */ /* 0x001ea8000c1e1900 */
[----:B------:R-:W3:Y:S01]  /*1f20*/  LDG.E R15, desc[UR36][R26.64+0xc] ;  /* 0x00000c241a0f7981 */ /* 0x000ee2000c1e1900 */
[----:B--2---:R-:W-:-:S04]  /*1f30*/  IMAD.WIDE R10, R21, 0x4, R4 ;  /* 0x00000004150a7825 */ /* 0x004fc800078e0204 */
[----:B---3--:R-:W-:Y:S02]  /*1f40*/  IMAD R3, R21, R0, R15 ;  /* 0x0000000015037224 */ /* 0x008fe400078e020f */
[----:B------:R-:W-:Y:S01]  /*1f50*/  IMAD.WIDE R8, R15, 0x4, R4 ;  /* 0x000000040f087825 */ /* 0x000fe200078e0204 */
[----:B------:R-:W2:Y:S03]  /*1f60*/  LDG.E R11, desc[UR36][R10.64] ;  /* 0x000000240a0b7981 */ /* 0x000ea6000c1e1900 */
[----:B------:R-:W-:Y:S02]  /*1f70*/  IMAD.WIDE R12, R3, 0x4, R6 ;  /* 0x00000004030c7825 */ /* 0x000fe400078e0206 */
        /* <DEDUP_REMOVED lines=13> */
[----:B------:R-:W-:-:S04]  /*2050*/  IMAD.WIDE R8, R15, 0x4, R8 ;  /* 0x000000040f087825 */ /* 0x000fc800078e0208 */
[----:B--2---:R-:W-:-:S05]  /*2060*/  IMAD.IADD R21, R21, 0x1, -R14 ;  /* 0x0000000115157824 */ /* 0x004fca00078e0a0e */
        /* <DEDUP_REMOVED lines=9> */
.L_x_29:
[----:B------:R-:W-:Y:S05]  /*2100*/  BSYNC.RECONVERGENT B2 ;  /* 0x0000000000027941 */ /* 0x000fea0003800200 */
.L_x_28:
        /* <DEDUP_REMOVED lines=11> */
[----:B------:R-:W-:Y:S01]  /*21c0*/  IMAD.MOV.U32 R3, RZ, RZ, R37 ;  /* 0x000000ffff037224 */ /* 0x000fe200078e0025 */
        /* <DEDUP_REMOVED lines=9> */
[----:B------:R-:W-:Y:S02]  /*2260*/  IMAD.WIDE R4, R13, 0x4, R4 ;  /* 0x000000040d047825 */ /* 0x000fe400078e0204 */
[----:B------:R-:W0:Y:S01]  /*2270*/  LDC.64 R12, c[0x0][0x3d0] ;  /* 0x0000f400ff0c7b82 */ /* 0x000e220000000a00 */
[----:B--2---:R-:W-:-:S05]  /*2280*/  IADD3 R15, PT, PT, -R0, R3, RZ ;  /* 0x00000003000f7210 */ /* 0x004fca0007ffe1ff */
[----:B------:R1:W-:Y:S04]  /*2290*/  STG.E desc[UR36][R8.64], R15 ;  /* 0x0000000f08007986 */ /* 0x0003e8000c101924 */
[----:B------:R-:W2:Y:S04]  /*22a0*/  LDG.E R3, desc[UR36][R4.64] ;  /* 0x0000002404037981 */ /* 0x000ea8000c1e1900 */
[----:B------:R-:W2:Y:S02]  /*22b0*/  LDG.E R0, desc[UR36][R6.64] ;  /* 0x0000002406007981 */ /* 0x000ea4000c1e1900 */
[----:B--2---:R-:W-:-:S05]  /*22c0*/  IMAD.IADD R21, R0, 0x1, R3 ;  /* 0x0000000100157824 */ /* 0x004fca00078e0203 */
[----:B------:R1:W-:Y:S04]  /*22d0*/  STG.E desc[UR36][R4.64], R21 ;  /* 0x0000001504007986 */ /* 0x0003e8000c101924 */
[----:B------:R-:W2:Y:S01]  /*22e0*/  LDG.E R49, desc[UR36][R6.64] ;  /* 0x0000002406317981 */ /* 0x000ea2000c1e1900 */
[----:B0-----:R-:W-:-:S04]  /*22f0*/  IMAD.WIDE R12, R11, 0x4, R12 ;  /* 0x000000040b0c7825 */ /* 0x001fc800078e020c */
[----:B------:R-:W-:Y:S01]  /*2300*/  IMAD.MOV.U32 R3, RZ, RZ, R37 ;  /* 0x000000ffff037224 */ /* 0x000fe200078e0025 */
[----:B--2---:R1:W-:Y:S06]  /*2310*/  STG.E desc[UR36][R12.64], R49 ;  /* 0x000000310c007986 */ /* 0x0043ec000c101924 */
.L_x_25:
[----:B------:R-:W-:Y:S05]  /*2320*/  BSYNC.RECONVERGENT B0 ;  /* 0x0000000000007941 */ /* 0x000fea0003800200 */
.L_x_24:
[----:B------:R-:W-:-:S13]  /*2330*/  ISETP.GE.U32.AND P0, PT, R42, 0x3, PT ;  /* 0x000000032a00780c */ /* 0x000fda0003f06070 */
[----:B------:R-:W-:Y:S05]  /*2340*/  @!P0 BRA `(.L_x_23) ;  /* 0x0000000400e48947 */ /* 0x000fea0003800000 */
.L_x_30:
[----:B01----:R-:W0:Y:S01]  /*2350*/  LDC.64 R12, c[0x0][0x390] ;  /* 0x0000e400ff0c7b82 */ /* 0x003e220000000a00 */
[----:B--234-:R-:W-:Y:S01]  /*2360*/  IMAD.SHL.U32 R5, R3, 0x2, RZ ;  /* 0x0000000203057824 */ /* 0x01cfe200078e00ff */
[----:B------:R-:W1:Y:S06]  /*2370*/  LDCU UR4, c[0x0][0x380] ;  /* 0x00007000ff0477ac */ /* 0x000e6c0008000800 */
[----:B------:R-:W2:Y:S08]  /*2380*/  LDC.64 R8, c[0x0][0x3c8] ;  /* 0x0000f200ff087b82 */ /* 0x000eb00000000a00 */
[----:B------:R-:W3:Y:S01]  /*2390*/  LDC.64 R10, c[0x0][0x398] ;  /* 0x0000e600ff0a7b82 */ /* 0x000ee20000000a00 */
[----:B0-----:R-:W-:-:S05]  /*23a0*/  IMAD.WIDE R12, R5, 0x4, R12 ;  /* 0x00000004050c7825 */ /* 0x001fca00078e020c */
[----:B------:R-:W2:Y:S04]  /*23b0*/  LDG.E R15, desc[UR36][R12.64] ;  /* 0x000000240c0f7981 */ /* 0x000ea8000c1e1900 */
[----:B------:R-:W1:Y:S01]  /*23c0*/  LDG.E R53, desc[UR36][R12.64+0x4] ;  /* 0x000004240c357981 */ /* 0x000e62000c1e1900 */
[----:B--2---:R-:W-:-:S04]  /*23d0*/  IMAD.WIDE R48, R15, 0x4, R8 ;  /* 0x000000040f307825 */ /* 0x004fc800078e0208 */
[----:B-1----:R-:W-:Y:S02]  /*23e0*/  IMAD R51, R15, UR4, R53 ;  /* 0x000000040f337c24 */ /* 0x002fe4000f8e0235 */
[----:B------:R-:W-:Y:S01]  /*23f0*/  IMAD.WIDE R20, R53, 0x4, R8 ;  /* 0x0000000435147825 */ /* 0x000fe200078e0208 */
[----:B------:R-:W2:Y:S03]  /*2400*/  LDG.E R49, desc[UR36][R48.64] ;  /* 0x0000002430317981 */ /* 0x000ea6000c1e1900 */
[----:B---3--:R-:W-:Y:S02]  /*2410*/  IMAD.WIDE R4, R51, 0x4, R10 ;  /* 0x0000000433047825 */ /* 0x008fe400078e020a */
[----:B------:R-:W2:Y:S04]  /*2420*/  LDG.E R20, desc[UR36][R20.64] ;  /* 0x0000002414147981 */ /* 0x000ea8000c1e1900 */
[----:B------:R-:W2:Y:S02]  /*2430*/  LDG.E R4, desc[UR36][R4.64] ;  /* 0x0000002404047981 */ /* 0x000ea4000c1e1900 */
[----:B--2---:R-:W-:-:S04]  /*2440*/  IADD3 R0, PT, PT, R20, R4, -R49 ;  /* 0x0000000414007210 */ /* 0x004fc80007ffe831 */
[----:B------:R-:W-:-:S13]  /*2450*/  ISETP.GT.AND P0, PT, R0, -0x1, PT ;  /* 0xffffffff0000780c */ /* 0x000fda0003f04270 */
[----:B------:R-:W0:Y:S08]  /*2460*/  @!P0 LDC.64 R4, c[0x0][0x3a8] ;  /* 0x0000ea00ff048b82 */ /* 0x000e300000000a00 */
[----:B------:R-:W1:Y:S01]  /*2470*/  @!P0 LDC.64 R6, c[0x0][0x3c0] ;  /* 0x0000f000ff068b82 */ /* 0x000e620000000a00 */
[----:B0-----:R-:W-:-:S05]  /*2480*/  @!P0 IMAD.WIDE R14, R15, 0x4, R4 ;  /* 0x000000040f0e8825 */ /* 0x001fca00078e0204 */
[----:B------:R-:W2:Y:S01]  /*2490*/  @!P0 LDG.E R50, desc[UR36][R14.64] ;  /* 0x000000240e328981 */ /* 0x000ea2000c1e1900 */
[----:B-1----:R-:W-:-:S05]  /*24a0*/  @!P0 IMAD.WIDE R6, R51, 0x4, R6 ;  /* 0x0000000433068825 */ /* 0x002fca00078e0206 */
[----:B------:R-:W2:Y:S01]  /*24b0*/  @!P0 LDG.E R0, desc[UR36][R6.64] ;  /* 0x0000002406008981 */ /* 0x000ea2000c1e1900 */
[----:B------:R-:W-:-:S04]  /*24c0*/  @!P0 IMAD.WIDE R20, R53, 0x4, R4 ;  /* 0x0000000435148825 */ /* 0x000fc800078e0204 */
[----:B--2---:R-:W-:-:S05]  /*24d0*/  @!P0 IMAD.IADD R49, R50, 0x1, -R0 ;  /* 0x0000000132318824 */ /* 0x004fca00078e0a00 */
[----:B------:R0:W-:Y:S04]  /*24e0*/  @!P0 STG.E desc[UR36][R14.64], R49 ;  /* 0x000000310e008986 */ /* 0x0001e8000c101924 */
[----:B------:R-:W2:Y:S04]  /*24f0*/  @!P0 LDG.E R0, desc[UR36][R6.64] ;  /* 0x0000002406008981 */ /* 0x000ea8000c1e1900 */
[----:B------:R-:W2:Y:S02]  /*2500*/  @!P0 LDG.E R5, desc[UR36][R20.64] ;  /* 0x0000002414058981 */ /* 0x000ea4000c1e1900 */
[----:B--2---:R-:W-:-:S02]  /*2510*/  @!P0 IMAD.IADD R50, R0, 0x1, R5 ;  /* 0x0000000100328824 */ /* 0x004fc400078e0205 */
[----:B------:R-:W1:Y:S03]  /*2520*/  @!P0 LDC.64 R4, c[0x0][0x3d0] ;  /* 0x0000f400ff048b82 */ /* 0x000e660000000a00 */
[----:B------:R2:W-:Y:S04]  /*2530*/  @!P0 STG.E desc[UR36][R20.64], R50 ;  /* 0x0000003214008986 */ /* 0x0005e8000c101924 */
[----:B------:R-:W3:Y:S01]  /*2540*/  @!P0 LDG.E R52, desc[UR36][R6.64] ;  /* 0x0000002406348981 */ /* 0x000ee2000c1e1900 */
[----:B-1----:R-:W-:-:S05]  /*2550*/  @!P0 IMAD.WIDE R4, R51, 0x4, R4 ;  /* 0x0000000433048825 */ /* 0x002fca00078e0204 */
[----:B---3--:R1:W-:Y:S04]  /*2560*/  @!P0 STG.E desc[UR36][R4.64], R52 ;  /* 0x0000003404008986 */ /* 0x0083e8000c101924 */
[----:B------:R-:W0:Y:S04]  /*2570*/  LDG.E R0, desc[UR36][R12.64+0x8] ;  /* 0x000008240c007981 */ /* 0x000e28000c1e1900 */
[----:B------:R-:W3:Y:S01]  /*2580*/  LDG.E R53, desc[UR36][R12.64+0xc] ;  /* 0x00000c240c357981 */ /* 0x000ee2000c1e1900 */
[----:B0-----:R-:W-:-:S04]  /*2590*/  IMAD.WIDE R48, R0, 0x4, R8 ;  /* 0x0000000400307825 */ /* 0x001fc800078e0208 */
[----:B---3--:R-:W-:Y:S02]  /*25a0*/  IMAD R51, R0, UR4, R53 ;  /* 0x0000000400337c24 */ /* 0x008fe4000f8e0235 */
[----:B--2---:R-:W-:Y:S01]  /*25b0*/  IMAD.WIDE R20, R53, 0x4, R8 ;  /* 0x0000000435147825 */ /* 0x004fe200078e0208 */
[----:B------:R-:W2:Y:S03]  /*25c0*/  LDG.E R49, desc[UR36][R48.64] ;  /* 0x0000002430317981 */ /* 0x000ea6000c1e1900 */
[----:B-1----:R-:W-:Y:S02]  /*25d0*/  IMAD.WIDE R4, R51, 0x4, R10 ;  /* 0x0000000433047825 */ /* 0x002fe400078e020a */
        /* <DEDUP_REMOVED lines=15> */
[----:B--2---:R-:W-:-:S02]  /*26d0*/  @!P0 IADD3 R50, PT, PT, R0, R5, RZ ;  /* 0x0000000500328210 */ /* 0x004fc40007ffe0ff */
        /* <DEDUP_REMOVED lines=29> */
[----:B------:R-:W-:Y:S04]  /*28b0*/  @!P0 STG.E desc[UR36][R20.64], R50 ;  /* 0x0000003214008986 */ /* 0x000fe8000c101924 */
[----:B------:R-:W2:Y:S01]  /*28c0*/  @!P0 LDG.E R52, desc[UR36][R6.64] ;  /* 0x0000002406348981 */ /* 0x000ea2000c1e1900 */
[----:B-1----:R-:W-:-:S05]  /*28d0*/  @!P0 IMAD.WIDE R4, R51, 0x4, R4 ;  /* 0x0000000433048825 */ /* 0x002fca00078e0204 */
[----:B--2---:R1:W-:Y:S04]  /*28e0*/  @!P0 STG.E desc[UR36][R4.64], R52 ;  /* 0x0000003404008986 */ /* 0x0043e8000c101924 */
[----:B------:R-:W0:Y:S04]  /*28f0*/  LDG.E R0, desc[UR36][R12.64+0x18] ;  /* 0x000018240c007981 */ /* 0x000e28000c1e1900 */
[----:B------:R-:W2:Y:S01]  /*2900*/  LDG.E R53, desc[UR36][R12.64+0x1c] ;  /* 0x00001c240c357981 */ /* 0x000ea2000c1e1900 */
[----:B0-----:R-:W-:-:S04]  /*2910*/  IMAD.WIDE R14, R0, 0x4, R8 ;  /* 0x00000004000e7825 */ /* 0x001fc800078e0208 */
[----:B--2---:R-:W-:Y:S02]  /*2920*/  IMAD R51, R0, UR4, R53 ;  /* 0x0000000400337c24 */ /* 0x004fe4000f8e0235 */
[----:B------:R-:W-:Y:S01]  /*2930*/  IMAD.WIDE R48, R53, 0x4, R8 ;  /* 0x0000000435307825 */ /* 0x000fe200078e0208 */
[----:B------:R-:W2:Y:S03]  /*2940*/  LDG.E R15, desc[UR36][R14.64] ;  /* 0x000000240e0f7981 */ /* 0x000ea6000c1e1900 */
[----:B------:R-:W-:Y:S02]  /*2950*/  IMAD.WIDE R10, R51, 0x4, R10 ;  /* 0x00000004330a7825 */ /* 0x000fe400078e020a */
[----:B------:R-:W2:Y:S04]  /*2960*/  LDG.E R48, desc[UR36][R48.64] ;  /* 0x0000002430307981 */ /* 0x000ea8000c1e1900 */
[----:B------:R-:W2:Y:S02]  /*2970*/  LDG.E R10, desc[UR36][R10.64] ;  /* 0x000000240a0a7981 */ /* 0x000ea4000c1e1900 */
[----:B--2---:R-:W-:-:S04]  /*2980*/  IADD3 R6, PT, PT, R48, R10, -R15 ;  /* 0x0000000a30067210 */ /* 0x004fc80007ffe80f */
[----:B------:R-:W-:-:S13]  /*2990*/  ISETP.GT.AND P0, PT, R6, -0x1, PT ;  /* 0xffffffff0600780c */ /* 0x000fda0003f04270 */
[----:B-1----:R-:W0:Y:S08]  /*29a0*/  @!P0 LDC.64 R4, c[0x0][0x3a8] ;  /* 0x0000ea00ff048b82 */ /* 0x002e300000000a00 */
        /* <DEDUP_REMOVED lines=13> */
[----:B------:R-:W2:Y:S01]  /*2a80*/  @!P0 LDG.E R21, desc[UR36][R6.64] ;  /* 0x0000002406158981 */ /* 0x000ea2000c1e1900 */
[----:B------:R-:W-:Y:S02]  /*2a90*/  VIADD R3, R3, 0x4 ;  /* 0x0000000403037836 */ /* 0x000fe40000000000 */
[----:B-1----:R-:W-:-:S05]  /*2aa0*/  @!P0 IMAD.WIDE R10, R51, 0x4, R10 ;  /* 0x00000004330a8825 */ /* 0x002fca00078e020a */
[----:B--2---:R0:W-:Y:S01]  /*2ab0*/  @!P0 STG.E desc[UR36][R10.64], R21 ;  /* 0x000000150a008986 */ /* 0x0041e2000c101924 */
[----:B------:R-:W-:-:S13]  /*2ac0*/  ISETP.GE.AND P0, PT, R3, R44, PT ;  /* 0x0000002c0300720c */ /* 0x000fda0003f06270 */
[----:B0-----:R-:W-:Y:S05]  /*2ad0*/  @!P0 BRA `(.L_x_30) ;  /* 0xfffffff8001c8947 */ /* 0x001fea000383ffff */
.L_x_23:
[----:B------:R-:W-:Y:S05]  /*2ae0*/  BSYNC.RECONVERGENT B1 ;  /* 0x0000000000017941 */ /* 0x000fea0003800200 */
.L_x_22:
[----:B------:R-:W-:-:S13]  /*2af0*/  ISETP.NE.AND P0, PT, R47, RZ, PT ;  /* 0x000000ff2f00720c */ /* 0x000fda0003f05270 */
[----:B01234-:R-:W0:Y:S01]  /*2b00*/  @!P0 LDC.64 R4, c[0x4][0x8] ;  /* 0x01000200ff048b82 */ /* 0x01fe220000000a00 */
[----:B------:R-:W-:-:S05]  /*2b10*/  @!P0 IMAD.MOV.U32 R3, RZ, RZ, 0x1 ;  /* 0x00000001ff038424 */ /* 0x000fca00078e00ff */
[----:B0-----:R0:W-:Y:S02]  /*2b20*/  @!P0 STG.E desc[UR36][R4.64], R3 ;  /* 0x0000000304008986 */ /* 0x0011e4000c101924 */
[----:B------:R-:W-:Y:S01]  /*2b30*/  BAR.SYNC.DEFER_BLOCKING 0x0 ;  /* 0x0000000000007b1d */ /* 0x000fe20000010000 */
[----:B------:R-:W-:-:S13]  /*2b40*/  ISETP.GE.AND P0, PT, R46, R43, PT ;  /* 0x0000002b2e00720c */ /* 0x000fda0003f06270 */
[----:B0-----:R-:W-:Y:S05]  /*2b50*/  @P0 BRA `(.L_x_31) ;  /* 0x0000000c00fc0947 */ /* 0x001fea0003800000 */
[----:B------:R-:W-:Y:S01]  /*2b60*/  ISETP.GE.U32.AND P0, PT, R41, 0xf, PT ;  /* 0x0000000f2900780c */ /* 0x000fe20003f06070 */
[----:B------:R-:W-:Y:S01]  /*2b70*/  BSSY B0, `(.L_x_32) ;  /* 0x000007c000007945 */ /* 0x000fe20003800000 */
[----:B------:R-:W-:-:S11]  /*2b80*/  MOV R3, R46 ;  /* 0x0000002e00037202 */ /* 0x000fd60000000f00 */
[----:B------:R-:W-:Y:S05]  /*2b90*/  @!P0 BRA `(.L_x_33) ;  /* 0x0000000400e48947 */ /* 0x000fea0003800000 */
[----:B------:R-:W0:Y:S01]  /*2ba0*/  LDC.64 R6, c[0x0][0x3a8] ;  /* 0x0000ea00ff067b82 */ /* 0x000e220000000a00 */
[----:B------:R-:W-:Y:S02]  /*2bb0*/  IMAD.MOV.U32 R0, RZ, RZ, RZ ;  /* 0x000000ffff007224 */ /* 0x000fe400078e00ff */
[----:B------:R-:W-:-:S07]  /*2bc0*/  IMAD.MOV.U32 R3, RZ, RZ, R46 ;  /* 0x000000ffff037224 */ /* 0x000fce00078e002e */
.L_x_66:
[----:B0-----:R-:W-:-:S05]  /*2bd0*/  IMAD.WIDE R8, R3, 0x4, R6 ;  /* 0x0000000403087825 */ /* 0x001fca00078e0206 */
[----:B-1----:R-:W2:Y:S01]  /*2be0*/  LDG.E R4, desc[UR36][R8.64] ;  /* 0x0000002408047981 */ /* 0x002ea2000c1e1900 */
[----:B------:R-:W-:Y:S05]  /*2bf0*/  YIELD ;  /* 0x0000000000007946 */ /* 0x000fea0003800000 */
[----:B------:R-:W-:Y:S01]  /*2c00*/  BSSY.RECONVERGENT B1, `(.L_x_34) ;  /* 0x0000005000017945 */ /* 0x000fe20003800200 */
[----:B--2---:R-:W-:-:S13]  /*2c10*/  ISETP.NE.AND P0, PT, R4, RZ, PT ;  /* 0x000000ff0400720c */ /* 0x004fda0003f05270 */
[----:B-----5:R-:W-:Y:S05]  /*2c20*/  @!P0 BRA `(.L_x_35) ;  /* 0x0000000000088947 */ /* 0x020fea0003800000 */
[----:B------:R-:W0:Y:S02]  /*2c30*/  LDC.64 R4, c[0x4][0x8] ;  /* 0x01000200ff047b82 */ /* 0x000e240000000a00 */
[----:B0-----:R0:W5:Y:S02]  /*2c40*/  ATOMG.E.EXCH.STRONG.GPU PT, RZ, desc[UR36][R4.64], RZ ;  /* 0x800000ff04ff79a8 */ /* 0x001164000c1ef124 */
.L_x_35:
[----:B------:R-:W-:Y:S05]  /*2c50*/  BSYNC.RECONVERGENT B1 ;  /* 0x0000000000017941 */ /* 0x000fea0003800200 */
.L_x_34:
[----:B0-----:R-:W2:Y:S01]  /*2c60*/  LDG.E R4, desc[UR36][R8.64+0x4] ;  /* 0x0000042408047981 */ /* 0x001ea2000c1e1900 */
[----:B------:R-:W-:Y:S01]  /*2c70*/  BSSY.RECONVERGENT B1, `(.L_x_36) ;  /* 0x0000005000017945 */ /* 0x000fe20003800200 */
[----:B--2---:R-:W-:-:S13]  /*2c80*/  ISETP.NE.AND P0, PT, R4, RZ, PT ;  /* 0x000000ff0400720c */ /* 0x004fda0003f05270 */
[----:B------:R-:W-:Y:S05]  /*2c90*/  @!P0 BRA `(.L_x_37) ;  /* 0x0000000000088947 */ /* 0x000fea0003800000 */
[----:B------:R-:W0:Y:S02]  /*2ca0*/  LDC.64 R4, c[0x4][0x8] ;  /* 0x01000200ff047b82 */ /* 0x000e240000000a00 */
[----:B0-----:R0:W5:Y:S02]  /*2cb0*/  ATOMG.E.EXCH.STRONG.GPU PT, RZ, desc[UR36][R4.64], RZ ;  /* 0x800000ff04ff79a8 */ /* 0x001164000c1ef124 */
.L_x_37:
[----:B------:R-:W-:Y:S05]  /*2cc0*/  BSYNC.RECONVERGENT B1 ;  /* 0x0000000000017941 */ /* 0x000fea0003800200 */
.L_x_36:
[----:B0-----:R-:W2:Y:S01]  /*2cd0*/  LDG.E R4, desc[UR36][R8.64+0x8] ;  /* 0x0000082408047981 */ /* 0x001ea2000c1e1900 */
[----:B------:R-:W-:Y:S01]  /*2ce0*/  BSSY.RECONVERGENT B1, `(.L_x_38) ;  /* 0x0000005000017945 */ /* 0x000fe20003800200 */
[----:B--2---:R-:W-:-:S13]  /*2cf0*/  ISETP.NE.AND P0, PT, R4, RZ, PT ;  /* 0x000000ff0400720c */ /* 0x004fda0003f05270 */
[----:B------:R-:W-:Y:S05]  /*2d00*/  @!P0 BRA `(.L_x_39) ;  /* 0x0000000000088947 */ /* 0x000fea0003800000 */
[----:B------:R-:W0:Y:S02]  /*2d10*/  LDC.64 R4, c[0x4][0x8] ;  /* 0x01000200ff047b82 */ /* 0x000e240000000a00 */
[----:B0-----:R0:W5:Y:S02]  /*2d20*/  ATOMG.E.EXCH.STRONG.GPU PT, RZ, desc[UR36][R4.64], RZ ;  /* 0x800000ff04ff79a8 */ /* 0x001164000c1ef124 */
.L_x_39:
[----:B------:R-:W-:Y:S05]  /*2d30*/  BSYNC.RECONVERGENT B1 ;  /* 0x0000000000017941 */ /* 0x000fea0003800200 */
.L_x_38:
[----:B0-----:R-:W2:Y:S01]  /*2d40*/  LDG.E R4, desc[UR36][R8.64+0xc] ;  /* 0x00000c2408047981 */ /* 0x001ea2000c1e1900 */
[----:B------:R-:W-:Y:S01]  /*2d50*/  BSSY.RECONVERGENT B1, `(.L_x_40) ;  /* 0x0000005000017945 */ /* 0x000fe20003800200 */
[----:B--2---:R-:W-:-:S13]  /*2d60*/  ISETP.NE.AND P0, PT, R4, RZ, PT ;  /* 0x000000ff0400720c */ /* 0x004fda0003f05270 */
[----:B------:R-:W-:Y:S05]  /*2d70*/  @!P0 BRA `(.L_x_41) ;  /* 0x0000000000088947 */ /* 0x000fea0003800000 */
[----:B------:R-:W0:Y:S02]  /*2d80*/  LDC.64 R4, c[0x4][0x8] ;  /* 0x01000200ff047b82 */ /* 0x000e240000000a00 */
[----:B0-----:R0:W5:Y:S02]  /*2d90*/  ATOMG.E.EXCH.STRONG.GPU PT, RZ, desc[UR36][R4.64], RZ ;  /* 0x800000ff04ff79a8 */ /* 0x001164000c1ef124 */
.L_x_41:
[----:B------:R-:W-:Y:S05]  /*2da0*/  BSYNC.RECONVERGENT B1 ;  /* 0x0000000000017941 */ /* 0x000fea0003800200 */
.L_x_40:
[----:B0-----:R-:W2:Y:S01]  /*2db0*/  LDG.E R4, desc[UR36][R8.64+0x10] ;  /* 0x0000102408047981 */ /* 0x001ea2000c1e1900 */
[----:B------:R-:W-:Y:S01]  /*2dc0*/  BSSY.RECONVERGENT B1, `(.L_x_42) ;  /* 0x0000005000017945 */ /* 0x000fe20003800200 */
[----:B--2---:R-:W-:-:S13]  /*2dd0*/  ISETP.NE.AND P0, PT, R4, RZ, PT ;  /* 0x000000ff0400720c */ /* 0x004fda0003f05270 */
[----:B------:R-:W-:Y:S05]  /*2de0*/  @!P0 BRA `(.L_x_43) ;  /* 0x0000000000088947 */ /* 0x000fea0003800000 */
[----:B------:R-:W0:Y:S02]  /*2df0*/  LDC.64 R4, c[0x4][0x8] ;  /* 0x01000200ff047b82 */ /* 0x000e240000000a00 */
[----:B0-----:R0:W5:Y:S02]  /*2e00*/  ATOMG.E.EXCH.STRONG.GPU PT, RZ, desc[UR36][R4.64], RZ ;  /* 0x800000ff04ff79a8 */ /* 0x001164000c1ef124 */
.L_x_43:
[----:B------:R-:W-:Y:S05]  /*2e10*/  BSYNC.RECONVERGENT B1 ;  /* 0x0000000000017941 */ /* 0x000fea0003800200 */
.L_x_42:
[----:B0-----:R-:W2:Y:S01]  /*2e20*/  LDG.E R4, desc[UR36][R8.64+0x14] ;  /* 0x0000142408047981 */ /* 0x001ea2000c1e1900 */
[----:B------:R-:W-:Y:S01]  /*2e30*/  BSSY.RECONVERGENT B1, `(.L_x_44) ;  /* 0x0000005000017945 */ /* 0x000fe20003800200 */
[----:B--2---:R-:W-:-:S13]  /*2e40*/  ISETP.NE.AND P0, PT, R4, RZ, PT ;  /* 0x000000ff0400720c */ /* 0x004fda0003f05270 */
[----:B------:R-:W-:Y:S05]  /*2e50*/  @!P0 BRA `(.L_x_45) ;  /* 0x0000000000088947 */ /* 0x000fea0003800000 */
[----:B------:R-:W0:Y:S02]  /*2e60*/  LDC.64 R4, c[0x4][0x8] ;  /* 0x01000200ff047b82 */ /* 0x000e240000000a00 */
[----:B0-----:R0:W5:Y:S02]  /*2e70*/  ATOMG.E.EXCH.STRONG.GPU PT, RZ, desc[UR36][R4.64], RZ ;  /* 0x800000ff04ff79a8 */ /* 0x001164000c1ef124 */
.L_x_45:
[----:B------:R-:W-:Y:S05]  /*2e80*/  BSYNC.RECONVERGENT B1 ;  /* 0x0000000000017941 */ /* 0x000fea0003800200 */
.L_x_44:
[----:B0-----:R-:W2:Y:S01]  /*2e90*/  LDG.E R4, desc[UR36][R8.64+0x18] ;  /* 0x0000182408047981 */ /* 0x001ea2000c1e1900 */
[----:B------:R-:W-:Y:S01]  /*2ea0*/  BSSY.RECONVERGENT B1, `(.L_x_46) ;  /* 0x0000005000017945 */ /* 0x000fe20003800200 */
[----:B--2---:R-:W-:-:S13]  /*2eb0*/  ISETP.NE.AND P0, PT, R4, RZ, PT ;  /* 0x000000ff0400720c */ /* 0x004fda0003f05270 */
[----:B------:R-:W-:Y:S05]  /*2ec0*/  @!P0 BRA `(.L_x_47) ;  /* 0x0000000000088947 */ /* 0x000fea0003800000 */
[----:B------:R-:W0:Y:S02]  /*2ed0*/  LDC.64 R4, c[0x4][0x8] ;  /* 0x01000200ff047b82 */ /* 0x000e240000000a00 */
[----:B0-----:R0:W5:Y:S02]  /*2ee0*/  ATOMG.E.EXCH.STRONG.GPU PT, RZ, desc[UR36][R4.64], RZ ;  /* 0x800000ff04ff79a8 */ /* 0x001164000c1ef124 */
.L_x_47:
[----:B------:R-:W-:Y:S05]  /*2ef0*/  BSYNC.RECONVERGENT B1 ;  /* 0x0000000000017941 */ /* 0x000fea0003800200 */
.L_x_46:
[----:B0-----:R-:W2:Y:S01]  /*2f00*/  LDG.E R4, desc[UR36][R8.64+0x1c] ;  /* 0x00001c2408047981 */ /* 0x001ea2000c1e1900 */
[----:B------:R-:W-:Y:S01]  /*2f10*/  BSSY.RECONVERGENT B1, `(.L_x_48) ;  /* 0x0000005000017945 */ /* 0x000fe20003800200 */
[----:B--2---:R-:W-:-:S13]  /*2f20*/  ISETP.NE.AND P0, PT, R4, RZ, PT ;  /* 0x000000ff0400720c */ /* 0x004fda0003f05270 */
[----:B------:R-:W-:Y:S05]  /*2f30*/  @!P0 BRA `(.L_x_49) ;  /* 0x0000000000088947 */ /* 0x000fea0003800000 */
[----:B------:R-:W0:Y:S02]  /*2f40*/  LDC.64 R4, c[0x4][0x8] ;  /* 0x01000200ff047b82 */ /* 0x000e240000000a00 */
[----:B0-----:R0:W5:Y:S02]  /*2f50*/  ATOMG.E.EXCH.STRONG.GPU PT, RZ, desc[UR36][R4.64], RZ ;  /* 0x800000ff04ff79a8 */ /* 0x001164000c1ef124 */
.L_x_49:
[----:B------:R-:W-:Y:S05]  /*2f60*/  BSYNC.RECONVERGENT B1 ;  /* 0x0000000000017941 */ /* 0x000fea0003800200 */
.L_x_48:
[----:B0-----:R-:W2:Y:S01]  /*2f70*/  LDG.E R4, desc[UR36][R8.64+0x20] ;  /* 0x0000202408047981 */ /* 0x001ea2000c1e1900 */
[----:B------:R-:W-:Y:S01]  /*2f80*/  BSSY.RECONVERGENT B1, `(.L_x_50) ;  /* 0x0000005000017945 */ /* 0x000fe20003800200 */
[----:B--2---:R-:W-:-:S13]  /*2f90*/  ISETP.NE.AND P0, PT, R4, RZ, PT ;  /* 0x000000ff0400720c */ /* 0x004fda0003f05270 */
[----:B------:R-:W-:Y:S05]  /*2fa0*/  @!P0 BRA `(.L_x_51) ;  /* 0x0000000000088947 */ /* 0x000fea0003800000 */
[----:B------:R-:W0:Y:S02]  /*2fb0*/  LDC.64 R4, c[0x4][0x8] ;  /* 0x01000200ff047b82 */ /* 0x000e240000000a00 */
[----:B0-----:R0:W5:Y:S02]  /*2fc0*/  ATOMG.E.EXCH.STRONG.GPU PT, RZ, desc[UR36][R4.64], RZ ;  /* 0x800000ff04ff79a8 */ /* 0x001164000c1ef124 */
.L_x_51:
[----:B------:R-:W-:Y:S05]  /*2fd0*/  BSYNC.RECONVERGENT B1 ;  /* 0x0000000000017941 */ /* 0x000fea0003800200 */
.L_x_50:
[----:B0-----:R-:W2:Y:S01]  /*2fe0*/  LDG.E R4, desc[UR36][R8.64+0x24] ;  /* 0x0000242408047981 */ /* 0x001ea2000c1e1900 */
[----:B------:R-:W-:Y:S01]  /*2ff0*/  BSSY.RECONVERGENT B1, `(.L_x_52) ;  /* 0x0000005000017945 */ /* 0x000fe20003800200 */
[----:B--2---:R-:W-:-:S13]  /*3000*/  ISETP.NE.AND P0, PT, R4, RZ, PT ;  /* 0x000000ff0400720c */ /* 0x004fda0003f05270 */
[----:B------:R-:W-:Y:S05]  /*3010*/  @!P0 BRA `(.L_x_53) ;  /* 0x0000000000088947 */ /* 0x000fea0003800000 */
[----:B------:R-:W0:Y:S02]  /*3020*/  LDC.64 R4, c[0x4][0x8] ;  /* 0x01000200ff047b82 */ /* 0x000e240000000a00 */
[----:B0-----:R0:W5:Y:S02]  /*3030*/  ATOMG.E.EXCH.STRONG.GPU PT, RZ, desc[UR36][R4.64], RZ ;  /* 0x800000ff04ff79a8 */ /* 0x001164000c1ef124 */
.L_x_53:
[----:B------:R-:W-:Y:S05]  /*3040*/  BSYNC.RECONVERGENT B1 ;  /* 0x0000000000017941 */ /* 0x000fea0003800200 */
.L_x_52:
[----:B0-----:R-:W2:Y:S01]  /*3050*/  LDG.E R4, desc[UR36][R8.64+0x28] ;  /* 0x0000282408047981 */ /* 0x001ea2000c1e1900 */
[----:B------:R-:W-:Y:S01]  /*3060*/  BSSY.RECONVERGENT B1, `(.L_x_54) ;  /* 0x0000005000017945 */ /* 0x000fe20003800200 */
[----:B--2---:R-:W-:-:S13]  /*3070*/  ISETP.NE.AND P0, PT, R4, RZ, PT ;  /* 0x000000ff0400720c */ /* 0x004fda0003f05270 */
[----:B------:R-:W-:Y:S05]  /*3080*/  @!P0 BRA `(.L_x_55) ;  /* 0x0000000000088947 */ /* 0x000fea0003800000 */
[----:B------:R-:W0:Y:S02]  /*3090*/  LDC.64 R4, c[0x4][0x8] ;  /* 0x01000200ff047b82 */ /* 0x000e240000000a00 */
[----:B0-----:R0:W5:Y:S02]  /*30a0*/  ATOMG.E.EXCH.STRONG.GPU PT, RZ, desc[UR36][R4.64], RZ ;  /* 0x800000ff04ff79a8 */ /* 0x001164000c1ef124 */
.L_x_55:
[----:B------:R-:W-:Y:S05]  /*30b0*/  BSYNC.RECONVERGENT B1 ;  /* 0x0000000000017941 */ /* 0x000fea0003800200 */
.L_x_54:
[----:B0-----:R-:W2:Y:S01]  /*30c0*/  LDG.E R4, desc[UR36][R8.64+0x2c] ;  /* 0x00002c2408047981 */ /* 0x001ea2000c1e1900 */
[----:B------:R-:W-:Y:S01]  /*30d0*/  BSSY.RECONVERGENT B1, `(.L_x_56) ;  /* 0x0000005000017945 */ /* 0x000fe20003800200 */
[----:B--2---:R-:W-:-:S13]  /*30e0*/  ISETP.NE.AND P0, PT, R4, RZ, PT ;  /* 0x000000ff0400720c */ /* 0x004fda0003f05270 */
[----:B------:R-:W-:Y:S05]  /*30f0*/  @!P0 BRA `(.L_x_57) ;  /* 0x0000000000088947 */ /* 0x000fea0003800000 */
[----:B------:R-:W0:Y:S02]  /*3100*/  LDC.64 R4, c[0x4][0x8] ;  /* 0x01000200ff047b82 */ /* 0x000e240000000a00 */
[----:B0-----:R0:W5:Y:S02]  /*3110*/  ATOMG.E.EXCH.STRONG.GPU PT, RZ, desc[UR36][R4.64], RZ ;  /* 0x800000ff04ff79a8 */ /* 0x001164000c1ef124 */
.L_x_57:
[----:B------:R-:W-:Y:S05]  /*3120*/  BSYNC.RECONVERGENT B1 ;  /* 0x0000000000017941 */ /* 0x000fea0003800200 */
.L_x_56:
[----:B0-----:R-:W2:Y:S01]  /*3130*/  LDG.E R4, desc[UR36][R8.64+0x30] ;  /* 0x0000302408047981 */ /* 0x001ea2000c1e1900 */
[----:B------:R-:W-:Y:S01]  /*3140*/  BSSY.RECONVERGENT B1, `(.L_x_58) ;  /* 0x0000005000017945 */ /* 0x000fe20003800200 */
[----:B--2---:R-:W-:-:S13]  /*3150*/  ISETP.NE.AND P0, PT, R4, RZ, PT ;  /* 0x000000ff0400720c */ /* 0x004fda0003f05270 */
[----:B------:R-:W-:Y:S05]  /*3160*/  @!P0 BRA `(.L_x_59) ;  /* 0x0000000000088947 */ /* 0x000fea0003800000 */
[----:B------:R-:W0:Y:S02]  /*3170*/  LDC.64 R4, c[0x4][0x8] ;  /* 0x01000200ff047b82 */ /* 0x000e240000000a00 */
[----:B0-----:R0:W5:Y:S02]  /*3180*/  ATOMG.E.EXCH.STRONG.GPU PT, RZ, desc[UR36][R4.64], RZ ;  /* 0x800000ff04ff79a8 */ /* 0x001164000c1ef124 */
.L_x_59:
[----:B------:R-:W-:Y:S05]  /*3190*/  BSYNC.RECONVERGENT B1 ;  /* 0x0000000000017941 */ /* 0x000fea0003800200 */
.L_x_58:
[----:B0-----:R-:W2:Y:S01]  /*31a0*/  LDG.E R4, desc[UR36][R8.64+0x34] ;  /* 0x0000342408047981 */ /* 0x001ea2000c1e1900 */
[----:B------:R-:W-:Y:S01]  /*31b0*/  BSSY.RECONVERGENT B1, `(.L_x_60) ;  /* 0x0000005000017945 */ /* 0x000fe20003800200 */
[----:B--2---:R-:W-:-:S13]  /*31c0*/  ISETP.NE.AND P0, PT, R4, RZ, PT ;  /* 0x000000ff0400720c */ /* 0x004fda0003f05270 */
[----:B------:R-:W-:Y:S05]  /*31d0*/  @!P0 BRA `(.L_x_61) ;  /* 0x0000000000088947 */ /* 0x000fea0003800000 */
[----:B------:R-:W0:Y:S02]  /*31e0*/  LDC.64 R4, c[0x4][0x8] ;  /* 0x01000200ff047b82 */ /* 0x000e240000000a00 */
[----:B0-----:R0:W5:Y:S02]  /*31f0*/  ATOMG.E.EXCH.STRONG.GPU PT, RZ, desc[UR36][R4.64], RZ ;  /* 0x800000ff04ff79a8 */ /* 0x001164000c1ef124 */
.L_x_61:
[----:B------:R-:W-:Y:S05]  /*3200*/  BSYNC.RECONVERGENT B1 ;  /* 0x0000000000017941 */ /* 0x000fea0003800200 */
.L_x_60:
[----:B0-----:R-:W2:Y:S01]  /*3210*/  LDG.E R4, desc[UR36][R8.64+0x38] ;  /* 0x0000382408047981 */ /* 0x001ea2000c1e1900 */
[----:B------:R-:W-:Y:S01]  /*3220*/  BSSY.RECONVERGENT B1, `(.L_x_62) ;  /* 0x0000005000017945 */ /* 0x000fe20003800200 */
[----:B--2---:R-:W-:-:S13]  /*3230*/  ISETP.NE.AND P0, PT, R4, RZ, PT ;  /* 0x000000ff0400720c */ /* 0x004fda0003f05270 */
[----:B------:R-:W-:Y:S05]  /*3240*/  @!P0 BRA `(.L_x_63) ;  /* 0x0000000000088947 */ /* 0x000fea0003800000 */
[----:B------:R-:W0:Y:S02]  /*3250*/  LDC.64 R4, c[0x4][0x8] ;  /* 0x01000200ff047b82 */ /* 0x000e240000000a00 */
[----:B0-----:R0:W5:Y:S02]  /*3260*/  ATOMG.E.EXCH.STRONG.GPU PT, RZ, desc[UR36][R4.64], RZ ;  /* 0x800000ff04ff79a8 */ /* 0x001164000c1ef124 */
.L_x_63:
[----:B------:R-:W-:Y:S05]  /*3270*/  BSYNC.RECONVERGENT B1 ;  /* 0x0000000000017941 */ /* 0x000fea0003800200 */
.L_x_62:
[----:B------:R-:W2:Y:S01]  /*3280*/  LDG.E R8, desc[UR36][R8.64+0x3c] ;  /* 0x00003c2408087981 */ /* 0x000ea2000c1e1900 */
[----:B------:R-:W-:Y:S01]  /*3290*/  VIADD R0, R0, 0x10 ;  /* 0x0000001000007836 */ /* 0x000fe20000000000 */
[----:B------:R-:W-:Y:S04]  /*32a0*/  BSSY.RECONVERGENT B1, `(.L_x_64) ;  /* 0x0000006000017945 */ /* 0x000fe80003800200 */
[----:B------:R-:W-:Y:S02]  /*32b0*/  ISETP.NE.AND P1, PT, R0, R23, PT ;  /* 0x000000170000720c */ /* 0x000fe40003f25270 */
[----:B--2---:R-:W-:-:S13]  /*32c0*/  ISETP.NE.AND P0, PT, R8, RZ, PT ;  /* 0x000000ff0800720c */ /* 0x004fda0003f05270 */
[----:B------:R-:W-:Y:S05]  /*32d0*/  @!P0 BRA `(.L_x_65) ;  /* 0x0000000000088947 */ /* 0x000fea0003800000 */
[----:B0-----:R-:W0:Y:S02]  /*32e0*/  LDC.64 R4, c[0x4][0x8] ;  /* 0x01000200ff047b82 */ /* 0x001e240000000a00 */
[----:B0-----:R1:W5:Y:S02]  /*32f0*/  ATOMG.E.EXCH.STRONG.GPU PT, RZ, desc[UR36][R4.64], RZ ;  /* 0x800000ff04ff79a8 */ /* 0x001364000c1ef124 */
.L_x_65:
[----:B------:R-:W-:Y:S05]  /*3300*/  BSYNC.RECONVERGENT B1 ;  /* 0x0000000000017941 */ /* 0x000fea0003800200 */
.L_x_64:
[----:B------:R-:W-:Y:S01]  /*3310*/  VIADD R3, R3, 0x10 ;  /* 0x0000001003037836 */ /* 0x000fe20000000000 */
[----:B------:R-:W-:Y:S06]  /*3320*/  @P1 BRA `(.L_x_66) ;  /* 0xfffffff800281947 */ /* 0x000fec000383ffff */
.L_x_33:
[----:B------:R-:W-:Y:S05]  /*3330*/  BSYNC B0 ;  /* 0x0000000000007941 */ /* 0x000fea0003800000 */
.L_x_32:
[----:B------:R-:W-:-:S13]  /*3340*/  ISETP.NE.AND P0, PT, R32, RZ, PT ;  /* 0x000000ff2000720c */ /* 0x000fda0003f05270 */
[----:B------:R-:W-:Y:S05]  /*3350*/  @!P0 BRA `(.L_x_31) ;  /* 0x0000000400fc8947 */ /* 0x000fea0003800000 */
[----:B------:R-:W-:Y:S01]  /*3360*/  ISETP.GE.U32.AND P0, PT, R22, 0x7, PT ;  /* 0x000000071600780c */ /* 0x000fe20003f06070 */
[----:B------:R-:W-:-:S12]  /*3370*/  BSSY.RECONVERGENT B0, `(.L_x_67) ;  /* 0x000003d000007945 */ /* 0x000fd80003800200 */
[----:B------:R-:W-:Y:S05]  /*3380*/  @!P0 BRA `(.L_x_68) ;  /* 0x0000000000ec8947 */ /* 0x000fea0003800000 */
[----:B------:R-:W2:Y:S02]  /*3390*/  LDC.64 R6, c[0x0][0x3a8] ;  /* 0x0000ea00ff067b82 */ /* 0x000ea40000000a00 */
[----:B--2---:R-:W-:-:S05]  /*33a0*/  IMAD.WIDE R6, R3, 0x4, R6 ;  /* 0x0000000403067825 */ /* 0x004fca00078e0206 */
[----:B------:R-:W2:Y:S01]  /*33b0*/  LDG.E R0, desc[UR36][R6.64] ;  /* 0x0000002406007981 */ /* 0x000ea2000c1e1900 */
[----:B------:R-:W-:Y:S01]  /*33c0*/  BSSY.RECONVERGENT B1, `(.L_x_69) ;  /* 0x0000005000017945 */ /* 0x000fe20003800200 */
[----:B--2---:R-:W-:-:S13]  /*33d0*/  ISETP.NE.AND P0, PT, R0, RZ, PT ;  /* 0x000000ff0000720c */ /* 0x004fda0003f05270 */
[----:B------:R-:W-:Y:S05]  /*33e0*/  @!P0 BRA `(.L_x_70) ;  /* 0x0000000000088947 */ /* 0x000fea0003800000 */
[----:B01----:R-:W0:Y:S02]  /*33f0*/  LDC.64 R4, c[0x4][0x8] ;  /* 0x01000200ff047b82 */ /* 0x003e240000000a00 */
[----:B0-----:R2:W5:Y:S02]  /*3400*/  ATOMG.E.EXCH.STRONG.GPU PT, RZ, desc[UR36][R4.64], RZ ;  /* 0x800000ff04ff79a8 */ /* 0x001564000c1ef124 */
.L_x_70:
[----:B------:R-:W-:Y:S05]  /*3410*/  BSYNC.RECONVERGENT B1 ;  /* 0x0000000000017941 */ /* 0x000fea0003800200 */
.L_x_69:
[----:B------:R-:W3:Y:S01]  /*3420*/  LDG.E R0, desc[UR36][R6.64+0x4] ;  /* 0x0000042406007981 */ /* 0x000ee2000c1e1900 */
[----:B------:R-:W-:Y:S01]  /*3430*/  BSSY.RECONVERGENT B1, `(.L_x_71) ;  /* 0x0000005000017945 */ /* 0x000fe20003800200 */
[----:B---3--:R-:W-:-:S13]  /*3440*/  ISETP.NE.AND P0, PT, R0, RZ, PT ;  /* 0x000000ff0000720c */ /* 0x008fda0003f05270 */
[----:B------:R-:W-:Y:S05]  /*3450*/  @!P0 BRA `(.L_x_72) ;  /* 0x0000000000088947 */ /* 0x000fea0003800000 */
[----:B012---:R-:W0:Y:S02]  /*3460*/  LDC.64 R4, c[0x4][0x8] ;  /* 0x01000200ff047b82 */ /* 0x007e240000000a00 */
[----:B0-----:R3:W5:Y:S02]  /*3470*/  ATOMG.E.EXCH.STRONG.GPU PT, RZ, desc[UR36][R4.64], RZ ;  /* 0x800000ff04ff79a8 */ /* 0x001764000c1ef124 */
.L_x_72:
[----:B------:R-:W-:Y:S05]  /*3480*/  BSYNC.RECONVERGENT B1 ;  /* 0x0000000000017941 */ /* 0x000fea0003800200 */
.L_x_71:
[----:B------:R-:W4:Y:S01]  /*3490*/  LDG.E R0, desc[UR36][R6.64+0x8] ;  /* 0x0000082406007981 */ /* 0x000f22000c1e1900 */
[----:B------:R-:W-:Y:S01]  /*34a0*/  BSSY.RECONVERGENT B1, `(.L_x_73) ;  /* 0x0000005000017945 */ /* 0x000fe20003800200 */
[----:B----4-:R-:W-:-:S13]  /*34b0*/  ISETP.NE.AND P0, PT, R0, RZ, PT ;  /* 0x000000ff0000720c */ /* 0x010fda0003f05270 */
[----:B------:R-:W-:Y:S05]  /*34c0*/  @!P0 BRA `(.L_x_74) ;  /* 0x0000000000088947 */ /* 0x000fea0003800000 */
[----:B0123--:R-:W0:Y:S02]  /*34d0*/  LDC.64 R4, c[0x4][0x8] ;  /* 0x01000200ff047b82 */ /* 0x00fe240000000a00 */
[----:B0-----:R4:W5:Y:S02]  /*34e0*/  ATOMG.E.EXCH.STRONG.GPU PT, RZ, desc[UR36][R4.64], RZ ;  /* 0x800000ff04ff79a8 */ /* 0x001964000c1ef124 */
.L_x_74:
[----:B------:R-:W-:Y:S05]  /*34f0*/  BSYNC.RECONVERGENT B1 ;  /* 0x0000000000017941 */ /* 0x000fea0003800200 */
.L_x_73:
[----:B------:R-:W2:Y:S01]  /*3500*/  LDG.E R0, desc[UR36][R6.64+0xc] ;  /* 0x00000c2406007981 */ /* 0x000ea2000c1e1900 */
[----:B------:R-:W-:Y:S01]  /*3510*/  BSSY.RECONVERGENT B1, `(.L_x_75) ;  /* 0x0000005000017945 */ /* 0x000fe20003800200 */
[----:B--2---:R-:W-:-:S13]  /*3520*/  ISETP.NE.AND P0, PT, R0, RZ, PT ;  /* 0x000000ff0000720c */ /* 0x004fda0003f05270 */
[----:B------:R-:W-:Y:S05]  /*3530*/  @!P0 BRA `(.L_x_76) ;  /* 0x0000000000088947 */ /* 0x000fea0003800000 */
[----:B01-34-:R-:W0:Y:S02]  /*3540*/  LDC.64 R4, c[0x4][0x8] ;  /* 0x01000200ff047b82 */ /* 0x01be240000000a00 */
[----:B0-----:R2:W5:Y:S02]  /*3550*/  ATOMG.E.EXCH.STRONG.GPU PT, RZ, desc[UR36][R4.64], RZ ;  /* 0x800000ff04ff79a8 */ /* 0x001564000c1ef124 */
.L_x_76:
[----:B------:R-:W-:Y:S05]  /*3560*/  BSYNC.RECONVERGENT B1 ;  /* 0x0000000000017941 */ /* 0x000fea0003800200 */
.L_x_75:
[----:B------:R-:W3:Y:S01]  /*3570*/  LDG.E R0, desc[UR36][R6.64+0x10] ;  /* 0x0000102406007981 */ /* 0x000ee2000c1e1900 */
[----:B------:R-:W-:Y:S01]  /*3580*/  BSSY.RECONVERGENT B1, `(.L_x_77) ;  /* 0x0000005000017945 */ /* 0x000fe20003800200 */
[----:B---3--:R-:W-:-:S13]  /*3590*/  ISETP.NE.AND P0, PT, R0, RZ, PT ;  /* 0x000000ff0000720c */ /* 0x008fda0003f05270 */
[----:B------:R-:W-:Y:S05]  /*35a0*/  @!P0 BRA `(.L_x_78) ;  /* 0x0000000000088947 */ /* 0x000fea0003800000 */
[----:B012-4-:R-:W0:Y:S02]  /*35b0*/  LDC.64 R4, c[0x4][0x8] ;  /* 0x01000200ff047b82 */ /* 0x017e240000000a00 */
[----:B0-----:R3:W5:Y:S02]  /*35c0*/  ATOMG.E.EXCH.STRONG.GPU PT, RZ, desc[UR36][R4.64], RZ ;  /* 0x800000ff04ff79a8 */ /* 0x001764000c1ef124 */
.L_x_78:
[----:B------:R-:W-:Y:S05]  /*35d0*/  BSYNC.RECONVERGENT B1 ;  /* 0x0000000000017941 */ /* 0x000fea0003800200 */
.L_x_77:
[----:B------:R-:W2:Y:S01]  /*35e0*/  LDG.E R0, desc[UR36][R6.64+0x14] ;  /* 0x0000142406007981 */ /* 0x000ea2000c1e1900 */
[----:B------:R-:W-:Y:S01]  /*35f0*/  BSSY.RECONVERGENT B1, `(.L_x_79) ;  /* 0x0000005000017945 */ /* 0x000fe20003800200 */
[----:B--2---:R-:W-:-:S13]  /*3600*/  ISETP.NE.AND P0, PT, R0, RZ, PT ;  /* 0x000000ff0000720c */ /* 0x004fda0003f05270 */
[----:B------:R-:W-:Y:S05]  /*3610*/  @!P0 BRA `(.L_x_80) ;  /* 0x0000000000088947 */ /* 0x000fea0003800000 */
[----:B01-34-:R-:W0:Y:S02]  /*3620*/  LDC.64 R4, c[0x4][0x8] ;  /* 0x01000200ff047b82 */ /* 0x01be240000000a00 */
[----:B0-----:R2:W5:Y:S02]  /*3630*/  ATOMG.E.EXCH.STRONG.GPU PT, RZ, desc[UR36][R4.64], RZ ;  /* 0x800000ff04ff79a8 */ /* 0x001564000c1ef124 */
.L_x_80:
[----:B------:R-:W-:Y:S05]  /*3640*/  BSYNC.RECONVERGENT B1 ;  /* 0x0000000000017941 */ /* 0x000fea0003800200 */
.L_x_79:
[----:B------:R-:W3:Y:S01]  /*3650*/  LDG.E R0, desc[UR36][R6.64+0x18] ;  /* 0x0000182406007981 */ /* 0x000ee2000c1e1900 */
[----:B------:R-:W-:Y:S01]  /*3660*/  BSSY.RECONVERGENT B1, `(.L_x_81) ;  /* 0x0000005000017945 */ /* 0x000fe20003800200 */
[----:B---3--:R-:W-:-:S13]  /*3670*/  ISETP.NE.AND P0, PT, R0, RZ, PT ;  /* 0x000000ff0000720c */ /* 0x008fda0003f05270 */
[----:B------:R-:W-:Y:S05]  /*3680*/  @!P0 BRA `(.L_x_82) ;  /* 0x0000000000088947 */ /* 0x000fea0003800000 */
[----:B012-4-:R-:W0:Y:S02]  /*3690*/  LDC.64 R4, c[0x4][0x8] ;  /* 0x01000200ff047b82 */ /* 0x017e240000000a00 */
[----:B0-----:R3:W5:Y:S02]  /*36a0*/  ATOMG.E.EXCH.STRONG.GPU PT, RZ, desc[UR36][R4.64], RZ ;  /* 0x800000ff04ff79a8 */ /* 0x001764000c1ef124 */
.L_x_82:
[----:B------:R-:W-:Y:S05]  /*36b0*/  BSYNC.RECONVERGENT B1 ;  /* 0x0000000000017941 */ /* 0x000fea0003800200 */
.L_x_81:
[----:B------:R-:W2:Y:S01]  /*36c0*/  LDG.E R6, desc[UR36][R6.64+0x1c] ;  /* 0x00001c2406067981 */ /* 0x000ea2000c1e1900 */
[----:B------:R-:W-:Y:S01]  /*36d0*/  BSSY.RECONVERGENT B1, `(.L_x_83) ;  /* 0x0000005000017945 */ /* 0x000fe20003800200 */
[----:B--2---:R-:W-:-:S13]  /*36e0*/  ISETP.NE.AND P0, PT, R6, RZ, PT ;  /* 0x000000ff0600720c */ /* 0x004fda0003f05270 */
[----:B------:R-:W-:Y:S05]  /*36f0*/  @!P0 BRA `(.L_x_84) ;  /* 0x0000000000088947 */ /* 0x000fea0003800000 */
[----:B01-34-:R-:W0:Y:S02]  /*3700*/  LDC.64 R4, c[0x4][0x8] ;  /* 0x01000200ff047b82 */ /* 0x01be240000000a00 */
[----:B0-----:R2:W5:Y:S02]  /*3710*/  ATOMG.E.EXCH.STRONG.GPU PT, RZ, desc[UR36][R4.64], RZ ;  /* 0x800000ff04ff79a8 */ /* 0x001564000c1ef124 */
.L_x_84:
[----:B------:R-:W-:Y:S05]  /*3720*/  BSYNC.RECONVERGENT B1 ;  /* 0x0000000000017941 */ /* 0x000fea0003800200 */
.L_x_83:
[----:B------:R-:W-:-:S07]  /*3730*/  VIADD R3, R3, 0x8 ;  /* 0x0000000803037836 */ /* 0x000fce0000000000 */
.L_x_68:
[----:B------:R-:W-:Y:S05]  /*3740*/  BSYNC.RECONVERGENT B0 ;  /* 0x0000000000007941 */ /* 0x000fea0003800200 */
.L_x_67:
[----:B------:R-:W-:-:S13]  /*3750*/  ISETP.NE.AND P0, PT, R31, RZ, PT ;  /* 0x000000ff1f00720c */ /* 0x000fda0003f05270 */
[----:B------:R-:W-:Y:S05]  /*3760*/  @!P0 BRA `(.L_x_31) ;  /* 0x0000000000f88947 */ /* 0x000fea0003800000 */
[----:B------:R-:W-:Y:S01]  /*3770*/  ISETP.GE.U32.AND P0, PT, R19, 0x3, PT ;  /* 0x000000031300780c */ /* 0x000fe20003f06070 */
[----:B------:R-:W-:-:S12]  /*3780*/  BSSY.RECONVERGENT B0, `(.L_x_85) ;  /* 0x0000021000007945 */ /* 0x000fd80003800200 */
[----:B------:R-:W-:Y:S05]  /*3790*/  @!P0 BRA `(.L_x_86) ;  /* 0x00000000007c8947 */ /* 0x000fea0003800000 */
[----:B------:R-:W0:Y:S02]  /*37a0*/  LDC.64 R6, c[0x0][0x3a8] ;  /* 0x0000ea00ff067b82 */ /* 0x000e240000000a00 */
[----:B0-----:R-:W-:-:S05]  /*37b0*/  IMAD.WIDE R6, R3, 0x4, R6 ;  /* 0x0000000403067825 */ /* 0x001fca00078e0206 */
[----:B------:R-:W2:Y:S01]  /*37c0*/  LDG.E R0, desc[UR36][R6.64] ;  /* 0x0000002406007981 */ /* 0x000ea2000c1e1900 */
[----:B------:R-:W-:Y:S01]  /*37d0*/  BSSY.RECONVERGENT B1, `(.L_x_87) ;  /* 0x0000005000017945 */ /* 0x000fe20003800200 */
[----:B--2---:R-:W-:-:S13]  /*37e0*/  ISETP.NE.AND P0, PT, R0, RZ, PT ;  /* 0x000000ff0000720c */ /* 0x004fda0003f05270 */
[----:B------:R-:W-:Y:S05]  /*37f0*/  @!P0 BRA `(.L_x_88) ;  /* 0x0000000000088947 */ /* 0x000fea0003800000 */
[----:B-1-34-:R-:W0:Y:S02]  /*3800*/  LDC.64 R4, c[0x4][0x8] ;  /* 0x01000200ff047b82 */ /* 0x01ae240000000a00 */
[----:B0-----:R0:W5:Y:S02]  /*3810*/  ATOMG.E.EXCH.STRONG.GPU PT, RZ, desc[UR36][R4.64], RZ ;  /* 0x800000ff04ff79a8 */ /* 0x001164000c1ef124 */
.L_x_88:
[----:B------:R-:W-:Y:S05]  /*3820*/  BSYNC.RECONVERGENT B1 ;  /* 0x0000000000017941 */ /* 0x000fea0003800200 */
.L_x_87:
[----:B------:R-:W2:Y:S01]  /*3830*/  LDG.E R0, desc[UR36][R6.64+0x4] ;  /* 0x0000042406007981 */ /* 0x000ea2000c1e1900 */
[----:B------:R-:W-:Y:S01]  /*3840*/  BSSY.RECONVERGENT B1, `(.L_x_89) ;  /* 0x0000005000017945 */ /* 0x000fe20003800200 */
[----:B--2---:R-:W-:-:S13]  /*3850*/  ISETP.NE.AND P0, PT, R0, RZ, PT ;  /* 0x000000ff0000720c */ /* 0x004fda0003f05270 */
[----:B------:R-:W-:Y:S05]  /*3860*/  @!P0 BRA `(.L_x_90) ;  /* 0x0000000000088947 */ /* 0x000fea0003800000 */
[----:B01-34-:R-:W0:Y:S02]  /*3870*/  LDC.64 R4, c[0x4][0x8] ;  /* 0x01000200ff047b82 */ /* 0x01be240000000a00 */
[----:B0-----:R2:W5:Y:S02]  /*3880*/  ATOMG.E.EXCH.STRONG.GPU PT, RZ, desc[UR36][R4.64], RZ ;  /* 0x800000ff04ff79a8 */ /* 0x001564000c1ef124 */
.L_x_90:
[----:B------:R-:W-:Y:S05]  /*3890*/  BSYNC.RECONVERGENT B1 ;  /* 0x0000000000017941 */ /* 0x000fea0003800200 */
.L_x_89:
[----:B------:R-:W3:Y:S01]  /*38a0*/  LDG.E R0, desc[UR36][R6.64+0x8] ;  /* 0x0000082406007981 */ /* 0x000ee2000c1e1900 */
[----:B------:R-:W-:Y:S01]  /*38b0*/  BSSY.RECONVERGENT B1, `(.L_x_91) ;  /* 0x0000005000017945 */ /* 0x000fe20003800200 */
[----:B---3--:R-:W-:-:S13]  /*38c0*/  ISETP.NE.AND P0, PT, R0, RZ, PT ;  /* 0x000000ff0000720c */ /* 0x008fda0003f05270 */
[----:B------:R-:W-:Y:S05]  /*38d0*/  @!P0 BRA `(.L_x_92) ;  /* 0x0000000000088947 */ /* 0x000fea0003800000 */
[----:B012-4-:R-:W0:Y:S02]  /*38e0*/  LDC.64 R4, c[0x4][0x8] ;  /* 0x01000200ff047b82 */ /* 0x017e240000000a00 */
[----:B0-----:R3:W5:Y:S02]  /*38f0*/  ATOMG.E.EXCH.STRONG.GPU PT, RZ, desc[UR36][R4.64], RZ ;  /* 0x800000ff04ff79a8 */ /* 0x001764000c1ef124 */
.L_x_92:
[----:B------:R-:W-:Y:S05]  /*3900*/  BSYNC.RECONVERGENT B1 ;  /* 0x0000000000017941 */ /* 0x000fea0003800200 */
.L_x_91:
[----:B------:R-:W2:Y:S01]  /*3910*/  LDG.E R6, desc[UR36][R6.64+0xc] ;  /* 0x00000c2406067981 */ /* 0x000ea2000c1e1900 */
[----:B------:R-:W-:Y:S01]  /*3920*/  BSSY.RECONVERGENT B1, `(.L_x_93) ;  /* 0x0000005000017945 */ /* 0x000fe20003800200 */
[----:B--2---:R-:W-:-:S13]  /*3930*/  ISETP.NE.AND P0, PT, R6, RZ, PT ;  /* 0x000000ff0600720c */ /* 0x004fda0003f05270 */
[----:B------:R-:W-:Y:S05]  /*3940*/  @!P0 BRA `(.L_x_94) ;  /* 0x0000000000088947 */ /* 0x000fea0003800000 */
[----:B01-34-:R-:W0:Y:S02]  /*3950*/  LDC.64 R4, c[0x4][0x8] ;  /* 0x01000200ff047b82 */ /* 0x01be240000000a00 */
[----:B0-----:R2:W5:Y:S02]  /*3960*/  ATOMG.E.EXCH.STRONG.GPU PT, RZ, desc[UR36][R4.64], RZ ;  /* 0x800000ff04ff79a8 */ /* 0x001564000c1ef124 */
.L_x_94:
[----:B------:R-:W-:Y:S05]  /*3970*/  BSYNC.RECONVERGENT B1 ;  /* 0x0000000000017941 */ /* 0x000fea0003800200 */
.L_x_93:
[----:B------:R-:W-:-:S07]  /*3980*/  VIADD R3, R3, 0x4 ;  /* 0x0000000403037836 */ /* 0x000fce0000000000 */
.L_x_86:
[----:B------:R-:W-:Y:S05]  /*3990*/  BSYNC.RECONVERGENT B0 ;  /* 0x0000000000007941 */ /* 0x000fea0003800200 */
.L_x_85:
[----:B------:R-:W-:-:S13]  /*39a0*/  ISETP.NE.AND P0, PT, R30, RZ, PT ;  /* 0x000000ff1e00720c */ /* 0x000fda0003f05270 */
[----:B------:R-:W-:Y:S05]  /*39b0*/  @!P0 BRA `(.L_x_31) ;  /* 0x0000000000648947 */ /* 0x000fea0003800000 */
[----:B------:R-:W0:Y:S02]  /*39c0*/  LDC.64 R6, c[0x0][0x3a8] ;  /* 0x0000ea00ff067b82 */ /* 0x000e240000000a00 */
[----:B0-----:R-:W-:-:S05]  /*39d0*/  IMAD.WIDE R6, R3, 0x4, R6 ;  /* 0x0000000403067825 */ /* 0x001fca00078e0206 */
[----:B------:R-:W2:Y:S01]  /*39e0*/  LDG.E R0, desc[UR36][R6.64] ;  /* 0x0000002406007981 */ /* 0x000ea2000c1e1900 */
[----:B------:R-:W-:Y:S01]  /*39f0*/  BSSY.RECONVERGENT B0, `(.L_x_95) ;  /* 0x0000006000007945 */ /* 0x000fe20003800200 */
[----:B------:R-:W-:Y:S02]  /*3a00*/  ISETP.NE.AND P1, PT, R30, 0x1, PT ;  /* 0x000000011e00780c */ /* 0x000fe40003f25270 */
[----:B--2---:R-:W-:-:S13]  /*3a10*/  ISETP.NE.AND P0, PT, R0, RZ, PT ;  /* 0x000000ff0000720c */ /* 0x004fda0003f05270 */
[----:B------:R-:W-:Y:S05]  /*3a20*/  @!P0 BRA `(.L_x_96) ;  /* 0x0000000000088947 */ /* 0x000fea0003800000 */
[----:B-1-34-:R-:W0:Y:S02]  /*3a30*/  LDC.64 R4, c[0x4][0x8] ;  /* 0x01000200ff047b82 */ /* 0x01ae240000000a00 */
[----:B0-----:R0:W5:Y:S02]  /*3a40*/  ATOMG.E.EXCH.STRONG.GPU PT, RZ, desc[UR36][R4.64], RZ ;  /* 0x800000ff04ff79a8 */ /* 0x001164000c1ef124 */
.L_x_96:
[----:B------:R-:W-:Y:S05]  /*3a50*/  BSYNC.RECONVERGENT B0 ;  /* 0x0000000000007941 */ /* 0x000fea0003800200 */
.L_x_95:
[----:B------:R-:W-:Y:S05]  /*3a60*/  @!P1 BRA `(.L_x_31) ;  /* 0x0000000000389947 */ /* 0x000fea0003800000 */
[----:B------:R-:W2:Y:S01]  /*3a70*/  LDG.E R0, desc[UR36][R6.64+0x4] ;  /* 0x0000042406007981 */ /* 0x000ea2000c1e1900 */
[----:B------:R-:W-:Y:S01]  /*3a80*/  BSSY.RECONVERGENT B0, `(.L_x_97) ;  /* 0x0000006000007945 */ /* 0x000fe20003800200 */
[----:B------:R-:W-:Y:S02]  /*3a90*/  ISETP.NE.AND P1, PT, R30, 0x2, PT ;  /* 0x000000021e00780c */ /* 0x000fe40003f25270 */
[----:B--2---:R-:W-:-:S13]  /*3aa0*/  ISETP.NE.AND P0, PT, R0, RZ, PT ;  /* 0x000000ff0000720c */ /* 0x004fda0003f05270 */
[----:B------:R-:W-:Y:S05]  /*3ab0*/  @!P0 BRA `(.L_x_98) ;  /* 0x0000000000088947 */ /* 0x000fea0003800000 */
[----:B01-34-:R-:W0:Y:S02]  /*3ac0*/  LDC.64 R4, c[0x4][0x8] ;  /* 0x01000200ff047b82 */ /* 0x01be240000000a00 */
[----:B0-----:R2:W5:Y:S02]  /*3ad0*/  ATOMG.E.EXCH.STRONG.GPU PT, RZ, desc[UR36][R4.64], RZ ;  /* 0x800000ff04ff79a8 */ /* 0x001564000c1ef124 */
.L_x_98:
[----:B------:R-:W-:Y:S05]  /*3ae0*/  BSYNC.RECONVERGENT B0 ;  /* 0x0000000000007941 */ /* 0x000fea0003800200 */
.L_x_97:
[----:B------:R-:W-:Y:S05]  /*3af0*/  @!P1 BRA `(.L_x_31) ;  /* 0x0000000000149947 */ /* 0x000fea0003800000 */
[----:B------:R-:W2:Y:S02]  /*3b00*/  LDG.E R6, desc[UR36][R6.64+0x8] ;  /* 0x0000082406067981 */ /* 0x000ea4000c1e1900 */
[----:B--2---:R-:W-:-:S13]  /*3b10*/  ISETP.NE.AND P0, PT, R6, RZ, PT ;  /* 0x000000ff0600720c */ /* 0x004fda0003f05270 */
[----:B------:R-:W-:Y:S05]  /*3b20*/  @!P0 BRA `(.L_x_31) ;  /* 0x0000000000088947 */ /* 0x000fea0003800000 */
[----:B01-34-:R-:W0:Y:S02]  /*3b30*/  LDC.64 R4, c[0x4][0x8] ;  /* 0x01000200ff047b82 */ /* 0x01be240000000a00 */
[----:B0-----:R0:W5:Y:S02]  /*3b40*/  ATOMG.E.EXCH.STRONG.GPU PT, RZ, desc[UR36][R4.64], RZ ;  /* 0x800000ff04ff79a8 */ /* 0x001164000c1ef124 */
.L_x_31:
[----:B------:R-:W-:Y:S05]  /*3b50*/  WARPSYNC.ALL ;  /* 0x0000000000007948 */ /* 0x000fea0003800000 */
[----:B------:R-:W-:Y:S08]  /*3b60*/  BAR.SYNC.DEFER_BLOCKING 0x0 ;  /* 0x0000000000007b1d */ /* 0x000ff00000010000 */
[----:B01234-:R-:W0:Y:S08]  /*3b70*/  LDC.64 R4, c[0x4][0x8] ;  /* 0x01000200ff047b82 */ /* 0x01fe300000000a00 */
[----:B------:R-:W-:Y:S06]  /*3b80*/  BAR.SYNC.DEFER_BLOCKING 0x0 ;  /* 0x0000000000007b1d */ /* 0x000fec0000010000 */
[----:B0-----:R-:W2:Y:S02]  /*3b90*/  LDG.E R4, desc[UR36][R4.64] ;  /* 0x0000002404047981 */ /* 0x001ea4000c1e1900 */
[----:B--2---:R-:W-:-:S13]  /*3ba0*/  ISETP.NE.AND P0, PT, R4, RZ, PT ;  /* 0x000000ff0400720c */ /* 0x004fda0003f05270 */
[----:B------:R-:W-:Y:S05]  /*3bb0*/  @P0 BRA `(.L_x_99) ;  /* 0x0000001400bc0947 */ /* 0x000fea0003800000 */
[----:B------:R-:W-:-:S05]  /*3bc0*/  UMOV UR4, URZ ;  /* 0x000000ff00047c82 */ /* 0x000fca0008000000 */
.L_x_179:
[----:B------:R-:W0:Y:S01]  /*3bd0*/  LDC.64 R4, c[0x4][0x18] ;  /* 0x01000600ff047b82 */ /* 0x000e220000000a00 */
[----:B------:R-:W-:Y:S01]  /*3be0*/  ISETP.NE.AND P0, PT, R47, RZ, PT ;  /* 0x000000ff2f00720c */ /* 0x000fe20003f05270 */
[----:B------:R-:W1:-:S12]  /*3bf0*/  LDCU.64 UR6, c[0x4][0x30] ;  /* 0x01000600ff0677ac */ /* 0x000e580008000a00 */
[----:B------:R-:W-:-:S05]  /*3c00*/  @!P0 MOV R3, 0x3f3f ;  /* 0x00003f3f00038802 */ /* 0x000fca0000000f00 */
[----:B0-----:R0:W-:Y:S01]  /*3c10*/  @!P0 STG.E desc[UR36][R4.64], R3 ;  /* 0x0000000304008986 */ /* 0x0011e2000c101924 */
[----:B------:R-:W-:Y:S08]  /*3c20*/  BAR.SYNC.DEFER_BLOCKING 0x0 ;  /* 0x0000000000007b1d */ /* 0x000ff00000010000 */
[----:B------:R-:W-:Y:S06]  /*3c30*/  BAR.SYNC.DEFER_BLOCKING 0x0 ;  /* 0x0000000000007b1d */ /* 0x000fec0000010000 */
[----:B------:R-:W2:Y:S01]  /*3c40*/  LDG.E R0, desc[UR36][R4.64] ;  /* 0x0000002404007981 */ /* 0x000ea2000c1e1900 */
[----:B------:R-:W-:Y:S01]  /*3c50*/  BSSY.RECONVERGENT B1, `(.L_x_100) ;  /* 0x0000055000017945 */ /* 0x000fe20003800200 */
[----:B--2---:R-:W-:-:S04]  /*3c60*/  ISETP.NE.AND P0, PT, R0, 0x3f3f, PT ;  /* 0x00003f3f0000780c */ /* 0x004fc80003f05270 */
[----:B------:R-:W-:-:S13]  /*3c70*/  ISETP.NE.OR P0, PT, R47, RZ, P0 ;  /* 0x000000ff2f00720c */ /* 0x000fda0000705670 */
[----:B------:R0:W-:Y:S01]  /*3c80*/  @!P0 STG.E desc[UR36][R4.64], RZ ;  /* 0x000000ff04008986 */ /* 0x0001e2000c101924 */
[----:B------:R-:W-:Y:S01]  /*3c90*/  BAR.SYNC.DEFER_BLOCKING 0x0 ;  /* 0x0000000000007b1d */ /* 0x000fe20000010000 */
[----:B------:R-:W-:-:S13]  /*3ca0*/  ISETP.GE.AND P0, PT, R46, R43, PT ;  /* 0x0000002b2e00720c */ /* 0x000fda0003f06270 */
[----:B01----:R-:W-:Y:S05]  /*3cb0*/  @P0 BRA `(.L_x_101) ;  /* 0x0000000400380947 */ /* 0x003fea0003800000 */
[----:B------:R-:W-:Y:S01]  /*3cc0*/  ISETP.NE.AND P0, PT, R30, RZ, PT ;  /* 0x000000ff1e00720c */ /* 0x000fe20003f05270 */
[----:B------:R-:W-:Y:S01]  /*3cd0*/  BSSY.RECONVERGENT B0, `(.L_x_102) ;  /* 0x0000024000007945 */ /* 0x000fe20003800200 */
[----:B------:R-:W-:-:S11]  /*3ce0*/  IMAD.MOV.U32 R0, RZ, RZ, R46 ;  /* 0x000000ffff007224 */ /* 0x000fd600078e002e */
[----:B------:R-:W-:Y:S05]  /*3cf0*/  @!P0 BRA `(.L_x_103) ;  /* 0x0000000000848947 */ /* 0x000fea0003800000 */
[----:B------:R-:W2:Y:S01]  /*3d00*/  LDG.E.U8 R0, desc[UR36][R28.64] ;  /* 0x000000241c007981 */ /* 0x000ea2000c1e1100 */
[----:B------:R-:W-:Y:S01]  /*3d10*/  BSSY.RECONVERGENT B2, `(.L_x_104) ;  /* 0x0000008000027945 */ /* 0x000fe20003800200 */
[----:B------:R-:W-:Y:S02]  /*3d20*/  ISETP.NE.AND P1, PT, R30, 0x1, PT ;  /* 0x000000011e00780c */ /* 0x000fe40003f25270 */
[----:B--2---:R-:W-:-:S13]  /*3d30*/  ISETP.NE.AND P0, PT, R0, RZ, PT ;  /* 0x000000ff0000720c */ /* 0x004fda0003f05270 */
[----:B------:R-:W-:Y:S05]  /*3d40*/  @!P0 BRA `(.L_x_105) ;  /* 0x0000000000108947 */ /* 0x000fea0003800000 */
[----:B------:R-:W2:Y:S04]  /*3d50*/  LDG.E R0, desc[UR36][R4.64] ;  /* 0x0000002404007981 */ /* 0x000ea8000c1e1900 */
[----:B------:R-:W2:Y:S02]  /*3d60*/  LDG.E R3, desc[UR36][R24.64] ;  /* 0x0000002418037981 */ /* 0x000ea4000c1e1900 */
[----:B--2---:R-:W-:-:S05]  /*3d70*/  IMAD.IADD R3, R0, 0x1, R3 ;  /* 0x0000000100037824 */ /* 0x004fca00078e0203 */
[----:B------:R0:W-:Y:S02]  /*3d80*/  STG.E desc[UR36][R24.64], R3 ;  /* 0x0000000318007986 */ /* 0x0001e4000c101924 */
.L_x_105:
[----:B------:R-:W-:Y:S05]  /*3d90*/  BSYNC.RECONVERGENT B2 ;  /* 0x0000000000027941 */ /* 0x000fea0003800200 */
.L_x_104:
[----:B------:R-:W-:Y:S01]  /*3da0*/  IMAD.MOV.U32 R0, RZ, RZ, R36 ;  /* 0x000000ffff007224 */ /* 0x000fe200078e0024 */
[----:B------:R-:W-:Y:S06]  /*3db0*/  @!P1 BRA `(.L_x_103) ;  /* 0x0000000000549947 */ /* 0x000fec0003800000 */
[----:B------:R-:W2:Y:S01]  /*3dc0*/  LDG.E.U8 R0, desc[UR36][R28.64+0x1] ;  /* 0x000001241c007981 */ /* 0x000ea2000c1e1100 */
[----:B------:R-:W-:Y:S01]  /*3dd0*/  BSSY.RECONVERGENT B2, `(.L_x_106) ;  /* 0x0000008000027945 */ /* 0x000fe20003800200 */
[----:B------:R-:W-:Y:S02]  /*3de0*/  ISETP.NE.AND P1, PT, R30, 0x2, PT ;  /* 0x000000021e00780c */ /* 0x000fe40003f25270 */
[----:B--2---:R-:W-:-:S13]  /*3df0*/  ISETP.NE.AND P0, PT, R0, RZ, PT ;  /* 0x000000ff0000720c */ /* 0x004fda0003f05270 */
[----:B------:R-:W-:Y:S05]  /*3e00*/  @!P0 BRA `(.L_x_107) ;  /* 0x0000000000108947 */ /* 0x000fea0003800000 */
[----:B------:R-:W2:Y:S04]  /*3e10*/  LDG.E R0, desc[UR36][R4.64] ;  /* 0x0000002404007981 */ /* 0x000ea8000c1e1900 */
[----:B0-----:R-:W2:Y:S02]  /*3e20*/  LDG.E R3, desc[UR36][R24.64+0x4] ;  /* 0x0000042418037981 */ /* 0x001ea4000c1e1900 */
[----:B--2---:R-:W-:-:S05]  /*3e30*/  IMAD.IADD R3, R0, 0x1, R3 ;  /* 0x0000000100037824 */ /* 0x004fca00078e0203 */
[----:B------:R1:W-:Y:S02]  /*3e40*/  STG.E desc[UR36][R24.64+0x4], R3 ;  /* 0x0000040318007986 */ /* 0x0003e4000c101924 */
.L_x_107:
[----:B------:R-:W-:Y:S05]  /*3e50*/  BSYNC.RECONVERGENT B2 ;  /* 0x0000000000027941 */ /* 0x000fea0003800200 */
.L_x_106:
[----:B------:R-:W-:Y:S01]  /*3e60*/  IMAD.MOV.U32 R0, RZ, RZ, R35 ;  /* 0x000000ffff007224 */ /* 0x000fe200078e0023 */
[----:B------:R-:W-:Y:S06]  /*3e70*/  @!P1 BRA `(.L_x_103) ;  /* 0x0000000000249947 */ /* 0x000fec0003800000 */
[----:B------:R-:W2:Y:S02]  /*3e80*/  LDG.E.U8 R0, desc[UR36][R28.64+0x2] ;  /* 0x000002241c007981 */ /* 0x000ea4000c1e1100 */
[----:B--2---:R-:W-:Y:S01]  /*3e90*/  ISETP.NE.AND P0, PT, R0, RZ, PT ;  /* 0x000000ff0000720c */ /* 0x004fe20003f05270 */
[----:B------:R-:W-:-:S12]  /*3ea0*/  IMAD.MOV.U32 R0, RZ, RZ, R34 ;  /* 0x000000ffff007224 */ /* 0x000fd800078e0022 */
[----:B------:R-:W-:Y:S05]  /*3eb0*/  @!P0 BRA `(.L_x_103) ;  /* 0x0000000000148947 */ /* 0x000fea0003800000 */
[----:B------:R-:W2:Y:S04]  /*3ec0*/  LDG.E R4, desc[UR36][R4.64] ;  /* 0x0000002404047981 */ /* 0x000ea8000c1e1900 */
[----:B01----:R-:W2:Y:S01]  /*3ed0*/  LDG.E R3, desc[UR36][R24.64+0x8] ;  /* 0x0000082418037981 */ /* 0x003ea2000c1e1900 */
[----:B------:R-:W-:Y:S01]  /*3ee0*/  IMAD.MOV.U32 R0, RZ, RZ, R34 ;  /* 0x000000ffff007224 */ /* 0x000fe200078e0022 */
[----:B--2---:R-:W-:-:S05]  /*3ef0*/  IADD3 R3, PT, PT, R4, R3, RZ ;  /* 0x0000000304037210 */ /* 0x004fca0007ffe0ff */
[----:B------:R2:W-:Y:S02]  /*3f00*/  STG.E desc[UR36][R24.64+0x8], R3 ;  /* 0x0000080318007986 */ /* 0x0005e4000c101924 */
.L_x_103:
[----:B------:R-:W-:Y:S05]  /*3f10*/  BSYNC.RECONVERGENT B0 ;  /* 0x0000000000007941 */ /* 0x000fea0003800200 */
.L_x_102:
[----:B------:R-:W3:Y:S01]  /*3f20*/  LDC.64 R6, c[0x0][0x3c8] ;  /* 0x0000f200ff067b82 */ /* 0x000ee20000000a00 */
[----:B------:R-:W-:-:S13]  /*3f30*/  ISETP.GE.U32.AND P0, PT, R41, 0x3, PT ;  /* 0x000000032900780c */ /* 0x000fda0003f06070 */
[----:B------:R-:W-:Y:S05]  /*3f40*/  @!P0 BRA `(.L_x_101) ;  /* 0x0000000000948947 */ /* 0x000fea0003800000 */
.L_x_110:
[----:B------:R-:W-:-:S04]  /*3f50*/  IADD3 R10, P0, PT, R0, UR6, RZ ;  /* 0x00000006000a7c10 */ /* 0x000fc8000ff1e0ff */
[----:B------:R-:W-:-:S05]  /*3f60*/  LEA.HI.X.SX32 R11, R0, UR7, 0x1, P0 ;  /* 0x00000007000b7c11 */ /* 0x000fca00080f0eff */
[----:B012---:R-:W2:Y:S01]  /*3f70*/  LDG.E.U8 R3, desc[UR36][R10.64] ;  /* 0x000000240a037981 */ /* 0x007ea2000c1e1100 */
[----:B---3--:R-:W-:Y:S01]  /*3f80*/  IMAD.WIDE R8, R0, 0x4, R6 ;  /* 0x0000000400087825 */ /* 0x008fe200078e0206 */
[----:B--2---:R-:W-:-:S13]  /*3f90*/  ISETP.NE.AND P0, PT, R3, RZ, PT ;  /* 0x000000ff0300720c */ /* 0x004fda0003f05270 */
[----:B------:R-:W0:Y:S01]  /*3fa0*/  @P0 LDC.64 R4, c[0x4][0x18] ;  /* 0x01000600ff040b82 */ /* 0x000e220000000a00 */
[----:B------:R-:W2:Y:S04]  /*3fb0*/  @P0 LDG.E R3, desc[UR36][R8.64] ;  /* 0x0000002408030981 */ /* 0x000ea8000c1e1900 */
[----:B0-----:R-:W2:Y:S02]  /*3fc0*/  @P0 LDG.E R4, desc[UR36][R4.64] ;  /* 0x0000002404040981 */ /* 0x001ea4000c1e1900 */
[----:B--2---:R-:W-:-:S05]  /*3fd0*/  @P0 IMAD.IADD R3, R4, 0x1, R3 ;  /* 0x0000000104030824 */ /* 0x004fca00078e0203 */
[----:B------:R0:W-:Y:S04]  /*3fe0*/  @P0 STG.E desc[UR36][R8.64], R3 ;  /* 0x0000000308000986 */ /* 0x0001e8000c101924 */
[----:B------:R-:W2:Y:S02]  /*3ff0*/  LDG.E.U8 R12, desc[UR36][R10.64+0x1] ;  /* 0x000001240a0c7981 */ /* 0x000ea4000c1e1100 */
[----:B--2---:R-:W-:-:S13]  /*4000*/  ISETP.NE.AND P0, PT, R12, RZ, PT ;  /* 0x000000ff0c00720c */ /* 0x004fda0003f05270 */
[----:B------:R-:W1:Y:S01]  /*4010*/  @P0 LDC.64 R12, c[0x4][0x18] ;  /* 0x01000600ff0c0b82 */ /* 0x000e620000000a00 */
[----:B------:R-:W2:Y:S04]  /*4020*/  @P0 LDG.E R15, desc[UR36][R8.64+0x4] ;  /* 0x00000424080f0981 */ /* 0x000ea8000c1e1900 */
[----:B-1----:R-:W2:Y:S02]  /*4030*/  @P0 LDG.E R12, desc[UR36][R12.64] ;  /* 0x000000240c0c0981 */ /* 0x002ea4000c1e1900 */
[----:B--2---:R-:W-:-:S05]  /*4040*/  @P0 IMAD.IADD R15, R12, 0x1, R15 ;  /* 0x000000010c0f0824 */ /* 0x004fca00078e020f */
[----:B------:R1:W-:Y:S04]  /*4050*/  @P0 STG.E desc[UR36][R8.64+0x4], R15 ;  /* 0x0000040f08000986 */ /* 0x0003e8000c101924 */
[----:B------:R-:W2:Y:S02]  /*4060*/  LDG.E.U8 R14, desc[UR36][R10.64+0x2] ;  /* 0x000002240a0e7981 */ /* 0x000ea4000c1e1100 */
[----:B--2---:R-:W-:-:S13]  /*4070*/  ISETP.NE.AND P0, PT, R14, RZ, PT ;  /* 0x000000ff0e00720c */ /* 0x004fda0003f05270 */
[----:B------:R-:W2:Y:S01]  /*4080*/  @P0 LDC.64 R4, c[0x4][0x18] ;  /* 0x01000600ff040b82 */ /* 0x000ea20000000a00 */
[----:B0-----:R-:W3:Y:S04]  /*4090*/  @P0 LDG.E R3, desc[UR36][R8.64+0x8] ;  /* 0x0000082408030981 */ /* 0x001ee8000c1e1900 */
[----:B--2---:R-:W3:Y:S02]  /*40a0*/  @P0 LDG.E R4, desc[UR36][R4.64] ;  /* 0x0000002404040981 */ /* 0x004ee4000c1e1900 */
[----:B---3--:R-:W-:-:S05]  /*40b0*/  @P0 IMAD.IADD R3, R4, 0x1, R3 ;  /* 0x0000000104030824 */ /* 0x008fca00078e0203 */
[----:B------:R1:W-:Y:S04]  /*40c0*/  @P0 STG.E desc[UR36][R8.64+0x8], R3 ;  /* 0x0000080308000986 */ /* 0x0003e8000c101924 */
[----:B------:R-:W2:Y:S01]  /*40d0*/  LDG.E.U8 R14, desc[UR36][R10.64+0x3] ;  /* 0x000003240a0e7981 */ /* 0x000ea2000c1e1100 */
[----:B------:R-:W-:Y:S01]  /*40e0*/  VIADD R0, R0, 0x4 ;  /* 0x0000000400007836 */ /* 0x000fe20000000000 */
[----:B------:R-:W-:Y:S04]  /*40f0*/  BSSY.RECONVERGENT B0, `(.L_x_108) ;  /* 0x0000009000007945 */ /* 0x000fe80003800200 */
[----:B------:R-:W-:-:S02]  /*4100*/  ISETP.GE.AND P1, PT, R0, R43, PT ;  /* 0x0000002b0000720c */ /* 0x000fc40003f26270 */
[----:B--2---:R-:W-:-:S13]  /*4110*/  ISETP.NE.AND P0, PT, R14, RZ, PT ;  /* 0x000000ff0e00720c */ /* 0x004fda0003f05270 */
[----:B-1----:R-:W-:Y:S05]  /*4120*/  @!P0 BRA `(.L_x_109) ;  /* 0x0000000000148947 */ /* 0x002fea0003800000 */
[----:B------:R-:W0:Y:S01]  /*4130*/  LDC.64 R4, c[0x4][0x18] ;  /* 0x01000600ff047b82 */ /* 0x000e220000000a00 */
[----:B------:R-:W2:Y:S04]  /*4140*/  LDG.E R3, desc[UR36][R8.64+0xc] ;  /* 0x00000c2408037981 */ /* 0x000ea8000c1e1900 */
[----:B0-----:R-:W2:Y:S02]  /*4150*/  LDG.E R4, desc[UR36][R4.64] ;  /* 0x0000002404047981 */ /* 0x001ea4000c1e1900 */
[----:B--2---:R-:W-:-:S05]  /*4160*/  IMAD.IADD R3, R4, 0x1, R3 ;  /* 0x0000000104037824 */ /* 0x004fca00078e0203 */
[----:B------:R0:W-:Y:S02]  /*4170*/  STG.E desc[UR36][R8.64+0xc], R3 ;  /* 0x00000c0308007986 */ /* 0x0001e4000c101924 */
.L_x_109:
[----:B------:R-:W-:Y:S05]  /*4180*/  BSYNC.RECONVERGENT B0 ;  /* 0x0000000000007941 */ /* 0x000fea0003800200 */
.L_x_108:
[----:B------:R-:W-:Y:S05]  /*4190*/  @!P1 BRA `(.L_x_110) ;  /* 0xfffffffc006c9947 */ /* 0x000fea000383ffff */
.L_x_101:
[----:B------:R-:W-:Y:S05]  /*41a0*/  BSYNC.RECONVERGENT B1 ;  /* 0x0000000000017941 */ /* 0x000fea0003800200 */
.L_x_100:
[----:B------:R-:W-:Y:S01]  /*41b0*/  BAR.SYNC.DEFER_BLOCKING 0x0 ;  /* 0x0000000000007b1d */ /* 0x000fe20000010000 */
[----:B------:R-:W-:-:S04]  /*41c0*/  UIADD3 UR4, UPT, UPT, UR4, 0x1, URZ ;  /* 0x0000000104047890 */ /* 0x000fc8000fffe0ff */
[----:B------:R-:W-:-:S09]  /*41d0*/  UISETP.NE.AND UP0, UPT, UR4, 0x5, UPT ;  /* 0x000000050400788c */ /* 0x000fd2000bf05270 */
[----:B------:R-:W-:Y:S05]  /*41e0*/  BRA.U !UP0, `(.L_x_99) ;  /* 0x0000001108307547 */ /* 0x000fea000b800000 */
[----:B------:R-:W-:-:S13]  /*41f0*/  ISETP.NE.AND P0, PT, R47, RZ, PT ;  /* 0x000000ff2f00720c */ /* 0x000fda0003f05270 */
[----:B------:R-:W4:Y:S01]  /*4200*/  @!P0 LDC.64 R4, c[0x4][0x8] ;  /* 0x01000200ff048b82 */ /* 0x000f220000000a00 */
[----:B012---:R-:W-:-:S05]  /*4210*/  @!P0 MOV R3, 0x1 ;  /* 0x0000000100038802 */ /* 0x007fca0000000f00 */
[----:B----4-:R0:W-:Y:S01]  /*4220*/  @!P0 STG.E desc[UR36][R4.64], R3 ;  /* 0x0000000304008986 */ /* 0x0101e2000c101924 */
[----:B------:R-:W-:-:S13]  /*4230*/  ISETP.GE.AND P0, PT, R46, R43, PT ;  /* 0x0000002b2e00720c */ /* 0x000fda0003f06270 */
[----:B0-----:R-:W-:Y:S05]  /*4240*/  @P0 BRA `(.L_x_111) ;  /* 0x0000000c00fc0947 */ /* 0x001fea0003800000 */
[----:B------:R-:W-:Y:S01]  /*4250*/  ISETP.GE.U32.AND P0, PT, R41, 0xf, PT ;  /* 0x0000000f2900780c */ /* 0x000fe20003f06070 */
[----:B------:R-:W-:Y:S01]  /*4260*/  BSSY B0, `(.L_x_112) ;  /* 0x000007c000007945 */ /* 0x000fe20003800000 */
[----:B------:R-:W-:-:S11]  /*4270*/  IMAD.MOV.U32 R3, RZ, RZ, R46 ;  /* 0x000000ffff037224 */ /* 0x000fd600078e002e */
[----:B------:R-:W-:Y:S05]  /*4280*/  @!P0 BRA `(.L_x_113) ;  /* 0x0000000400e48947 */ /* 0x000fea0003800000 */
[----:B---3--:R-:W0:Y:S01]  /*4290*/  LDC.64 R6, c[0x0][0x3a8] ;  /* 0x0000ea00ff067b82 */ /* 0x008e220000000a00 */
[----:B------:R-:W-:Y:S02]  /*42a0*/  IMAD.MOV.U32 R0, RZ, RZ, RZ ;  /* 0x000000ffff007224 */ /* 0x000fe400078e00ff */
[----:B------:R-:W-:-:S07]  /*42b0*/  IMAD.MOV.U32 R3, RZ, RZ, R46 ;  /* 0x000000ffff037224 */ /* 0x000fce00078e002e */
.L_x_146:
[----:B0-----:R-:W-:-:S05]  /*42c0*/  IMAD.WIDE R8, R3, 0x4, R6 ;  /* 0x0000000403087825 */ /* 0x001fca00078e0206 */
[----:B-1----:R-:W2:Y:S01]  /*42d0*/  LDG.E R4, desc[UR36][R8.64] ;  /* 0x0000002408047981 */ /* 0x002ea2000c1e1900 */
[----:B------:R-:W-:Y:S05]  /*42e0*/  YIELD ;  /* 0x0000000000007946 */ /* 0x000fea0003800000 */
[----:B------:R-:W-:Y:S01]  /*42f0*/  BSSY.RECONVERGENT B1, `(.L_x_114) ;  /* 0x0000005000017945 */ /* 0x000fe20003800200 */
[----:B--2---:R-:W-:-:S13]  /*4300*/  ISETP.NE.AND P0, PT, R4, RZ, PT ;  /* 0x000000ff0400720c */ /* 0x004fda0003f05270 */
[----:B------:R-:W-:Y:S05]  /*4310*/  @!P0 BRA `(.L_x_115) ;  /* 0x0000000000088947 */ /* 0x000fea0003800000 */
[----:B------:R-:W0:Y:S02]  /*4320*/  LDC.64 R4, c[0x4][0x8] ;  /* 0x01000200ff047b82 */ /* 0x000e240000000a00 */
[----:B0-----:R0:W5:Y:S02]  /*4330*/  ATOMG.E.EXCH.STRONG.GPU PT, RZ, desc[UR36][R4.64], RZ ;  /* 0x800000ff04ff79a8 */ /* 0x001164000c1ef124 */
.L_x_115:
[----:B------:R-:W-:Y:S05]  /*4340*/  BSYNC.RECONVERGENT B1 ;  /* 0x0000000000017941 */ /* 0x000fea0003800200 */
.L_x_114:
[----:B0-----:R-:W2:Y:S01]  /*4350*/  LDG.E R4, desc[UR36][R8.64+0x4] ;  /* 0x0000042408047981 */ /* 0x001ea2000c1e1900 */
[----:B------:R-:W-:Y:S01]  /*4360*/  BSSY.RECONVERGENT B1, `(.L_x_116) ;  /* 0x0000005000017945 */ /* 0x000fe20003800200 */
[----:B--2---:R-:W-:-:S13]  /*4370*/  ISETP.NE.AND P0, PT, R4, RZ, PT ;  /* 0x000000ff0400720c */ /* 0x004fda0003f05270 */
[----:B------:R-:W-:Y:S05]  /*4380*/  @!P0 BRA `(.L_x_117) ;  /* 0x0000000000088947 */ /* 0x000fea0003800000 */
[----:B------:R-:W0:Y:S02]  /*4390*/  LDC.64 R4, c[0x4][0x8] ;  /* 0x01000200ff047b82 */ /* 0x000e240000000a00 */
[----:B0-----:R0:W5:Y:S02]  /*43a0*/  ATOMG.E.EXCH.STRONG.GPU PT, RZ, desc[UR36][R4.64], RZ ;  /* 0x800000ff04ff79a8 */ /* 0x001164000c1ef124 */
.L_x_117:
[----:B------:R-:W-:Y:S05]  /*43b0*/  BSYNC.RECONVERGENT B1 ;  /* 0x0000000000017941 */ /* 0x000fea0003800200 */
.L_x_116:
[----:B0-----:R-:W2:Y:S01]  /*43c0*/  LDG.E R4, desc[UR36][R8.64+0x8] ;  /* 0x0000082408047981 */ /* 0x001ea2000c1e1900 */
[----:B------:R-:W-:Y:S01]  /*43d0*/  BSSY.RECONVERGENT B1, `(.L_x_118) ;  /* 0x0000005000017945 */ /* 0x000fe20003800200 */
[----:B--2---:R-:W-:-:S13]  /*43e0*/  ISETP.NE.AND P0, PT, R4, RZ, PT ;  /* 0x000000ff0400720c */ /* 0x004fda0003f05270 */
[----:B------:R-:W-:Y:S05]  /*43f0*/  @!P0 BRA `(.L_x_119) ;  /* 0x0000000000088947 */ /* 0x000fea0003800000 */
[----:B------:R-:W0:Y:S02]  /*4400*/  LDC.64 R4, c[0x4][0x8] ;  /* 0x01000200ff047b82 */ /* 0x000e240000000a00 */
[----:B0-----:R0:W5:Y:S02]  /*4410*/  ATOMG.E.EXCH.STRONG.GPU PT, RZ, desc[UR36][R4.64], RZ ;  /* 0x800000ff04ff79a8 */ /* 0x001164000c1ef124 */
.L_x_119:
[----:B------:R-:W-:Y:S05]  /*4420*/  BSYNC.RECONVERGENT B1 ;  /* 0x0000000000017941 */ /* 0x000fea0003800200 */
.L_x_118:
[----:B0-----:R-:W2:Y:S01]  /*4430*/  LDG.E R4, desc[UR36][R8.64+0xc] ;  /* 0x00000c2408047981 */ /* 0x001ea2000c1e1900 */
[----:B------:R-:W-:Y:S01]  /*4440*/  BSSY.RECONVERGENT B1, `(.L_x_120) ;  /* 0x0000005000017945 */ /* 0x000fe20003800200 */
[----:B--2---:R-:W-:-:S13]  /*4450*/  ISETP.NE.AND P0, PT, R4, RZ, PT ;  /* 0x000000ff0400720c */ /* 0x004fda0003f05270 */
[----:B------:R-:W-:Y:S05]  /*4460*/  @!P0 BRA `(.L_x_121) ;  /* 0x0000000000088947 */ /* 0x000fea0003800000 */
[----:B------:R-:W0:Y:S02]  /*4470*/  LDC.64 R4, c[0x4][0x8] ;  /* 0x01000200ff047b82 */ /* 0x000e240000000a00 */
[----:B0-----:R0:W5:Y:S02]  /*4480*/  ATOMG.E.EXCH.STRONG.GPU PT, RZ, desc[UR36][R4.64], RZ ;  /* 0x800000ff04ff79a8 */ /* 0x001164000c1ef124 */
.L_x_121:
[----:B------:R-:W-:Y:S05]  /*4490*/  BSYNC.RECONVERGENT B1 ;  /* 0x0000000000017941 */ /* 0x000fea0003800200 */
.L_x_120:
[----:B0-----:R-:W2:Y:S01]  /*44a0*/  LDG.E R4, desc[UR36][R8.64+0x10] ;  /* 0x0000102408047981 */ /* 0x001ea2000c1e1900 */
[----:B------:R-:W-:Y:S01]  /*44b0*/  BSSY.RECONVERGENT B1, `(.L_x_122) ;  /* 0x0000005000017945 */ /* 0x000fe20003800200 */
[----:B--2---:R-:W-:-:S13]  /*44c0*/  ISETP.NE.AND P0, PT, R4, RZ, PT ;  /* 0x000000ff0400720c */ /* 0x004fda0003f05270 */
[----:B------:R-:W-:Y:S05]  /*44d0*/  @!P0 BRA `(.L_x_123) ;  /* 0x0000000000088947 */ /* 0x000fea0003800000 */
[----:B------:R-:W0:Y:S02]  /*44e0*/  LDC.64 R4, c[0x4][0x8] ;  /* 0x01000200ff047b82 */ /* 0x000e240000000a00 */
[----:B0-----:R0:W5:Y:S02]  /*44f0*/  ATOMG.E.EXCH.STRONG.GPU PT, RZ, desc[UR36][R4.64], RZ ;  /* 0x800000ff04ff79a8 */ /* 0x001164000c1ef124 */
.L_x_123:
[----:B------:R-:W-:Y:S05]  /*4500*/  BSYNC.RECONVERGENT B1 ;  /* 0x0000000000017941 */ /* 0x000fea0003800200 */
.L_x_122:
[----:B0-----:R-:W2:Y:S01]  /*4510*/  LDG.E R4, desc[UR36][R8.64+0x14] ;  /* 0x0000142408047981 */ /* 0x001ea2000c1e1900 */
[----:B------:R-:W-:Y:S01]  /*4520*/  BSSY.RECONVERGENT B1, `(.L_x_124) ;  /* 0x0000005000017945 */ /* 0x000fe20003800200 */
[----:B--2---:R-:W-:-:S13]  /*4530*/  ISETP.NE.AND P0, PT, R4, RZ, PT ;  /* 0x000000ff0400720c */ /* 0x004fda0003f05270 */
[----:B------:R-:W-:Y:S05]  /*4540*/  @!P0 BRA `(.L_x_125) ;  /* 0x0000000000088947 */ /* 0x000fea0003800000 */
[----:B------:R-:W0:Y:S02]  /*4550*/  LDC.64 R4, c[0x4][0x8] ;  /* 0x01000200ff047b82 */ /* 0x000e240000000a00 */
[----:B0-----:R0:W5:Y:S02]  /*4560*/  ATOMG.E.EXCH.STRONG.GPU PT, RZ, desc[UR36][R4.64], RZ ;  /* 0x800000ff04ff79a8 */ /* 0x001164000c1ef124 */
.L_x_125:
[----:B------:R-:W-:Y:S05]  /*4570*/  BSYNC.RECONVERGENT B1 ;  /* 0x0000000000017941 */ /* 0x000fea0003800200 */
.L_x_124:
[----:B0-----:R-:W2:Y:S01]  /*4580*/  LDG.E R4, desc[UR36][R8.64+0x18] ;  /* 0x0000182408047981 */ /* 0x001ea2000c1e1900 */
[----:B------:R-:W-:Y:S01]  /*4590*/  BSSY.RECONVERGENT B1, `(.L_x_126) ;  /* 0x0000005000017945 */ /* 0x000fe20003800200 */
[----:B--2---:R-:W-:-:S13]  /*45a0*/  ISETP.NE.AND P0, PT, R4, RZ, PT ;  /* 0x000000ff0400720c */ /* 0x004fda0003f05270 */
[----:B------:R-:W-:Y:S05]  /*45b0*/  @!P0 BRA `(.L_x_127) ;  /* 0x0000000000088947 */ /* 0x000fea0003800000 */
[----:B------:R-:W0:Y:S02]  /*45c0*/  LDC.64 R4, c[0x4][0x8] ;  /* 0x01000200ff047b82 */ /* 0x000e240000000a00 */
[----:B0-----:R0:W5:Y:S02]  /*45d0*/  ATOMG.E.EXCH.STRONG.GPU PT, RZ, desc[UR36][R4.64], RZ ;  /* 0x800000ff04ff79a8 */ /* 0x001164000c1ef124 */
.L_x_127:
[----:B------:R-:W-:Y:S05]  /*45e0*/  BSYNC.RECONVERGENT B1 ;  /* 0x0000000000017941 */ /* 0x000fea0003800200 */
.L_x_126:
[----:B0-----:R-:W2:Y:S01]  /*45f0*/  LDG.E R4, desc[UR36][R8.64+0x1c] ;  /* 0x00001c2408047981 */ /* 0x001ea2000c1e1900 */
[----:B------:R-:W-:Y:S01]  /*4600*/  BSSY.RECONVERGENT B1, `(.L_x_128) ;  /* 0x0000005000017945 */ /* 0x000fe20003800200 */
[----:B--2---:R-:W-:-:S13]  /*4610*/  ISETP.NE.AND P0, PT, R4, RZ, PT ;  /* 0x000000ff0400720c */ /* 0x004fda0003f05270 */
[----:B------:R-:W-:Y:S05]  /*4620*/  @!P0 BRA `(.L_x_129) ;  /* 0x0000000000088947 */ /* 0x000fea0003800000 */
[----:B------:R-:W0:Y:S02]  /*4630*/  LDC.64 R4, c[0x4][0x8] ;  /* 0x01000200ff047b82 */ /* 0x000e240000000a00 */
[----:B0-----:R0:W5:Y:S02]  /*4640*/  ATOMG.E.EXCH.STRONG.GPU PT, RZ, desc[UR36][R4.64], RZ ;  /* 0x800000ff04ff79a8 */ /* 0x001164000c1ef124 */
.L_x_129:
[----:B------:R-:W-:Y:S05]  /*4650*/  BSYNC.RECONVERGENT B1 ;  /* 0x0000000000017941 */ /* 0x000fea0003800200 */
.L_x_128:
[----:B0-----:R-:W2:Y:S01]  /*4660*/  LDG.E R4, desc[UR36][R8.64+0x20] ;  /* 0x0000202408047981 */ /* 0x001ea2000c1e1900 */
[----:B------:R-:W-:Y:S01]  /*4670*/  BSSY.RECONVERGENT B1, `(.L_x_130) ;  /* 0x0000005000017945 */ /* 0x000fe20003800200 */
[----:B--2---:R-:W-:-:S13]  /*4680*/  ISETP.NE.AND P0, PT, R4, RZ, PT ;  /* 0x000000ff0400720c */ /* 0x004fda0003f05270 */
[----:B------:R-:W-:Y:S05]  /*4690*/  @!P0 BRA `(.L_x_131) ;  /* 0x0000000000088947 */ /* 0x000fea0003800000 */
[----:B------:R-:W0:Y:S02]  /*46a0*/  LDC.64 R4, c[0x4][0x8] ;  /* 0x01000200ff047b82 */ /* 0x000e240000000a00 */
[----:B0-----:R0:W5:Y:S02]  /*46b0*/  ATOMG.E.EXCH.STRONG.GPU PT, RZ, desc[UR36][R4.64], RZ ;  /* 0x800000ff04ff79a8 */ /* 0x001164000c1ef124 */
.L_x_131:
[----:B------:R-:W-:Y:S05]  /*46c0*/  BSYNC.RECONVERGENT B1 ;  /* 0x0000000000017941 */ /* 0x000fea0003800200 */
.L_x_130:
[----:B0-----:R-:W2:Y:S01]  /*46d0*/  LDG.E R4, desc[UR36][R8.64+0x24] ;  /* 0x0000242408047981 */ /* 0x001ea2000c1e1900 */
[----:B------:R-:W-:Y:S01]  /*46e0*/  BSSY.RECONVERGENT B1, `(.L_x_132) ;  /* 0x0000005000017945 */ /* 0x000fe20003800200 */
[----:B--2---:R-:W-:-:S13]  /*46f0*/  ISETP.NE.AND P0, PT, R4, RZ, PT ;  /* 0x000000ff0400720c */ /* 0x004fda0003f05270 */
[----:B------:R-:W-:Y:S05]  /*4700*/  @!P0 BRA `(.L_x_133) ;  /* 0x0000000000088947 */ /* 0x000fea0003800000 */
[----:B------:R-:W0:Y:S02]  /*4710*/  LDC.64 R4, c[0x4][0x8] ;  /* 0x01000200ff047b82 */ /* 0x000e240000000a00 */
[----:B0-----:R0:W5:Y:S02]  /*4720*/  ATOMG.E.EXCH.STRONG.GPU PT, RZ, desc[UR36][R4.64], RZ ;  /* 0x800000ff04ff79a8 */ /* 0x001164000c1ef124 */
.L_x_133:
[----:B------:R-:W-:Y:S05]  /*4730*/  BSYNC.RECONVERGENT B1 ;  /* 0x0000000000017941 */ /* 0x000fea0003800200 */
.L_x_132:
[----:B0-----:R-:W2:Y:S01]  /*4740*/  LDG.E R4, desc[UR36][R8.64+0x28] ;  /* 0x0000282408047981 */ /* 0x001ea2000c1e1900 */
[----:B------:R-:W-:Y:S01]  /*4750*/  BSSY.RECONVERGENT B1, `(.L_x_134) ;  /* 0x0000005000017945 */ /* 0x000fe20003800200 */
[----:B--2---:R-:W-:-:S13]  /*4760*/  ISETP.NE.AND P0, PT, R4, RZ, PT ;  /* 0x000000ff0400720c */ /* 0x004fda0003f05270 */
[----:B------:R-:W-:Y:S05]  /*4770*/  @!P0 BRA `(.L_x_135) ;  /* 0x0000000000088947 */ /* 0x000fea0003800000 */
[----:B------:R-:W0:Y:S02]  /*4780*/  LDC.64 R4, c[0x4][0x8] ;  /* 0x01000200ff047b82 */ /* 0x000e240000000a00 */
[----:B0-----:R0:W5:Y:S02]  /*4790*/  ATOMG.E.EXCH.STRONG.GPU PT, RZ, desc[UR36][R4.64], RZ ;  /* 0x800000ff04ff79a8 */ /* 0x001164000c1ef124 */
.L_x_135:
[----:B------:R-:W-:Y:S05]  /*47a0*/  BSYNC.RECONVERGENT B1 ;  /* 0x0000000000017941 */ /* 0x000fea0003800200 */
.L_x_134:
[----:B0-----:R-:W2:Y:S01]  /*47b0*/  LDG.E R4, desc[UR36][R8.64+0x2c] ;  /* 0x00002c2408047981 */ /* 0x001ea2000c1e1900 */
[----:B------:R-:W-:Y:S01]  /*47c0*/  BSSY.RECONVERGENT B1, `(.L_x_136) ;  /* 0x0000005000017945 */ /* 0x000fe20003800200 */
[----:B--2---:R-:W-:-:S13]  /*47d0*/  ISETP.NE.AND P0, PT, R4, RZ, PT ;  /* 0x000000ff0400720c */ /* 0x004fda0003f05270 */
[----:B------:R-:W-:Y:S05]  /*47e0*/  @!P0 BRA `(.L_x_137) ;  /* 0x0000000000088947 */ /* 0x000fea0003800000 */
[----:B------:R-:W0:Y:S02]  /*47f0*/  LDC.64 R4, c[0x4][0x8] ;  /* 0x01000200ff047b82 */ /* 0x000e240000000a00 */
[----:B0-----:R0:W5:Y:S02]  /*4800*/  ATOMG.E.EXCH.STRONG.GPU PT, RZ, desc[UR36][R4.64], RZ ;  /* 0x800000ff04ff79a8 */ /* 0x001164000c1ef124 */
.L_x_137:
[----:B------:R-:W-:Y:S05]  /*4810*/  BSYNC.RECONVERGENT B1 ;  /* 0x0000000000017941 */ /* 0x000fea0003800200 */
.L_x_136:
[----:B0-----:R-:W2:Y:S01]  /*4820*/  LDG.E R4, desc[UR36][R8.64+0x30] ;  /* 0x0000302408047981 */ /* 0x001ea2000c1e1900 */
[----:B------:R-:W-:Y:S01]  /*4830*/  BSSY.RECONVERGENT B1, `(.L_x_138) ;  /* 0x0000005000017945 */ /* 0x000fe20003800200 */
[----:B--2---:R-:W-:-:S13]  /*4840*/  ISETP.NE.AND P0, PT, R4, RZ, PT ;  /* 0x000000ff0400720c */ /* 0x004fda0003f05270 */
[----:B------:R-:W-:Y:S05]  /*4850*/  @!P0 BRA `(.L_x_139) ;  /* 0x0000000000088947 */ /* 0x000fea0003800000 */
[----:B------:R-:W0:Y:S02]  /*4860*/  LDC.64 R4, c[0x4][0x8] ;  /* 0x01000200ff047b82 */ /* 0x000e240000000a00 */
[----:B0-----:R0:W5:Y:S02]  /*4870*/  ATOMG.E.EXCH.STRONG.GPU PT, RZ, desc[UR36][R4.64], RZ ;  /* 0x800000ff04ff79a8 */ /* 0x001164000c1ef124 */
.L_x_139:
[----:B------:R-:W-:Y:S05]  /*4880*/  BSYNC.RECONVERGENT B1 ;  /* 0x0000000000017941 */ /* 0x000fea0003800200 */
.L_x_138:
[----:B0-----:R-:W2:Y:S01]  /*4890*/  LDG.E R4, desc[UR36][R8.64+0x34] ;  /* 0x0000342408047981 */ /* 0x001ea2000c1e1900 */
[----:B------:R-:W-:Y:S01]  /*48a0*/  BSSY.RECONVERGENT B1, `(.L_x_140) ;  /* 0x0000005000017945 */ /* 0x000fe20003800200 */
[----:B--2---:R-:W-:-:S13]  /*48b0*/  ISETP.NE.AND P0, PT, R4, RZ, PT ;  /* 0x000000ff0400720c */ /* 0x004fda0003f05270 */
[----:B------:R-:W-:Y:S05]  /*48c0*/  @!P0 BRA `(.L_x_141) ;  /* 0x0000000000088947 */ /* 0x000fea0003800000 */
[----:B------:R-:W0:Y:S02]  /*48d0*/  LDC.64 R4, c[0x4][0x8] ;  /* 0x01000200ff047b82 */ /* 0x000e240000000a00 */
[----:B0-----:R0:W5:Y:S02]  /*48e0*/  ATOMG.E.EXCH.STRONG.GPU PT, RZ, desc[UR36][R4.64], RZ ;  /* 0x800000ff04ff79a8 */ /* 0x001164000c1ef124 */
.L_x_141:
[----:B------:R-:W-:Y:S05]  /*48f0*/  BSYNC.RECONVERGENT B1 ;  /* 0x0000000000017941 */ /* 0x000fea0003800200 */
.L_x_140:
[----:B0-----:R-:W2:Y:S01]  /*4900*/  LDG.E R4, desc[UR36][R8.64+0x38] ;  /* 0x0000382408047981 */ /* 0x001ea2000c1e1900 */
[----:B------:R-:W-:Y:S01]  /*4910*/  BSSY.RECONVERGENT B1, `(.L_x_142) ;  /* 0x0000005000017945 */ /* 0x000fe20003800200 */
[----:B--2---:R-:W-:-:S13]  /*4920*/  ISETP.NE.AND P0, PT, R4, RZ, PT ;  /* 0x000000ff0400720c */ /* 0x004fda0003f05270 */
[----:B------:R-:W-:Y:S05]  /*4930*/  @!P0 BRA `(.L_x_143) ;  /* 0x0000000000088947 */ /* 0x000fea0003800000 */
[----:B------:R-:W0:Y:S02]  /*4940*/  LDC.64 R4, c[0x4][0x8] ;  /* 0x01000200ff047b82 */ /* 0x000e240000000a00 */
[----:B0-----:R0:W5:Y:S02]  /*4950*/  ATOMG.E.EXCH.STRONG.GPU PT, RZ, desc[UR36][R4.64], RZ ;  /* 0x800000ff04ff79a8 */ /* 0x001164000c1ef124 */
.L_x_143:
[----:B------:R-:W-:Y:S05]  /*4960*/  BSYNC.RECONVERGENT B1 ;  /* 0x0000000000017941 */ /* 0x000fea0003800200 */
.L_x_142:
        /* <DEDUP_REMOVED lines=8> */
.L_x_145:
[----:B------:R-:W-:Y:S05]  /*49f0*/  BSYNC.RECONVERGENT B1 ;  /* 0x0000000000017941 */ /* 0x000fea0003800200 */
.L_x_144:
[----:B------:R-:W-:Y:S01]  /*4a00*/  VIADD R3, R3, 0x10 ;  /* 0x0000001003037836 */ /* 0x000fe20000000000 */
[----:B------:R-:W-:Y:S06]  /*4a10*/  @P1 BRA `(.L_x_146) ;  /* 0xfffffff800281947 */ /* 0x000fec000383ffff */
.L_x_113:
[----:B------:R-:W-:Y:S05]  /*4a20*/  BSYNC B0 ;  /* 0x0000000000007941 */ /* 0x000fea0003800000 */
.L_x_112:
[----:B------:R-:W-:-:S13]  /*4a30*/  ISETP.NE.AND P0, PT, R32, RZ, PT ;  /* 0x000000ff2000720c */ /* 0x000fda0003f05270 */
[----:B------:R-:W-:Y:S05]  /*4a40*/  @!P0 BRA `(.L_x_111) ;  /* 0x0000000400fc8947 */ /* 0x000fea0003800000 */
[----:B------:R-:W-:Y:S01]  /*4a50*/  ISETP.GE.U32.AND P0, PT, R22, 0x7, PT ;  /* 0x000000071600780c */ /* 0x000fe20003f06070 */
[----:B------:R-:W-:-:S12]  /*4a60*/  BSSY.RECONVERGENT B0, `(.L_x_147) ;  /* 0x000003d000007945 */ /* 0x000fd80003800200 */
[----:B------:R-:W-:Y:S05]  /*4a70*/  @!P0 BRA `(.L_x_148) ;  /* 0x0000000000ec8947 */ /* 0x000fea0003800000 */
[----:B---3--:R-:W2:Y:S02]  /*4a80*/  LDC.64 R6, c[0x0][0x3a8] ;  /* 0x0000ea00ff067b82 */ /* 0x008ea40000000a00 */
[----:B--2---:R-:W-:-:S05]  /*4a90*/  IMAD.WIDE R6, R3, 0x4, R6 ;  /* 0x0000000403067825 */ /* 0x004fca00078e0206 */
[----:B------:R-:W2:Y:S01]  /*4aa0*/  LDG.E R0, desc[UR36][R6.64] ;  /* 0x0000002406007981 */ /* 0x000ea2000c1e1900 */
[----:B------:R-:W-:Y:S01]  /*4ab0*/  BSSY.RECONVERGENT B1, `(.L_x_149) ;  /* 0x0000005000017945 */ /* 0x000fe20003800200 */
[----:B--2---:R-:W-:-:S13]  /*4ac0*/  ISETP.NE.AND P0, PT, R0, RZ, PT ;  /* 0x000000ff0000720c */ /* 0x004fda0003f05270 */
[----:B------:R-:W-:Y:S05]  /*4ad0*/  @!P0 BRA `(.L_x_150) ;  /* 0x0000000000088947 */ /* 0x000fea0003800000 */
[----:B01----:R-:W0:Y:S02]  /*4ae0*/  LDC.64 R4, c[0x4][0x8] ;  /* 0x01000200ff047b82 */ /* 0x003e240000000a00 */
[----:B0-----:R2:W5:Y:S02]  /*4af0*/  ATOMG.E.EXCH.STRONG.GPU PT, RZ, desc[UR36][R4.64], RZ ;  /* 0x800000ff04ff79a8 */ /* 0x001564000c1ef124 */
.L_x_150:
[----:B------:R-:W-:Y:S05]  /*4b00*/  BSYNC.RECONVERGENT B1 ;  /* 0x0000000000017941 */ /* 0x000fea0003800200 */
.L_x_149:
[----:B------:R-:W3:Y:S01]  /*4b10*/  LDG.E R0, desc[UR36][R6.64+0x4] ;  /* 0x0000042406007981 */ /* 0x000ee2000c1e1900 */
[----:B------:R-:W-:Y:S01]  /*4b20*/  BSSY.RECONVERGENT B1, `(.L_x_151) ;  /* 0x0000005000017945 */ /* 0x000fe20003800200 */
[----:B---3--:R-:W-:-:S13]  /*4b30*/  ISETP.NE.AND P0, PT, R0, RZ, PT ;  /* 0x000000ff0000720c */ /* 0x008fda0003f05270 */
[----:B------:R-:W-:Y:S05]  /*4b40*/  @!P0 BRA `(.L_x_152) ;  /* 0x0000000000088947 */ /* 0x000fea0003800000 */
[----:B012---:R-:W0:Y:S02]  /*4b50*/  LDC.64 R4, c[0x4][0x8] ;  /* 0x01000200ff047b82 */ /* 0x007e240000000a00 */
[----:B0-----:R3:W5:Y:S02]  /*4b60*/  ATOMG.E.EXCH.STRONG.GPU PT, RZ, desc[UR36][R4.64], RZ ;  /* 0x800000ff04ff79a8 */ /* 0x001764000c1ef124 */
.L_x_152:
[----:B------:R-:W-:Y:S05]  /*4b70*/  BSYNC.RECONVERGENT B1 ;  /* 0x0000000000017941 */ /* 0x000fea0003800200 */
.L_x_151:
[----:B------:R-:W4:Y:S01]  /*4b80*/  LDG.E R0, desc[UR36][R6.64+0x8] ;  /* 0x0000082406007981 */ /* 0x000f22000c1e1900 */
[----:B------:R-:W-:Y:S01]  /*4b90*/  BSSY.RECONVERGENT B1, `(.L_x_153) ;  /* 0x0000005000017945 */ /* 0x000fe20003800200 */
[----:B----4-:R-:W-:-:S13]  /*4ba0*/  ISETP.NE.AND P0, PT, R0, RZ, PT ;  /* 0x000000ff0000720c */ /* 0x010fda0003f05270 */
[----:B------:R-:W-:Y:S05]  /*4bb0*/  @!P0 BRA `(.L_x_154) ;  /* 0x0000000000088947 */ /* 0x000fea0003800000 */
[----:B0123--:R-:W0:Y:S02]  /*4bc0*/  LDC.64 R4, c[0x4][0x8] ;  /* 0x01000200ff047b82 */ /* 0x00fe240000000a00 */
[----:B0-----:R4:W5:Y:S02]  /*4bd0*/  ATOMG.E.EXCH.STRONG.GPU PT, RZ, desc[UR36][R4.64], RZ ;  /* 0x800000ff04ff79a8 */ /* 0x001964000c1ef124 */
.L_x_154:
[----:B------:R-:W-:Y:S05]  /*4be0*/  BSYNC.RECONVERGENT B1 ;  /* 0x0000000000017941 */ /* 0x000fea0003800200 */
.L_x_153:
[----:B------:R-:W2:Y:S01]  /*4bf0*/  LDG.E R0, desc[UR36][R6.64+0xc] ;  /* 0x00000c2406007981 */ /* 0x000ea2000c1e1900 */
[----:B------:R-:W-:Y:S01]  /*4c00*/  BSSY.RECONVERGENT B1, `(.L_x_155) ;  /* 0x0000005000017945 */ /* 0x000fe20003800200 */
[----:B--2---:R-:W-:-:S13]  /*4c10*/  ISETP.NE.AND P0, PT, R0, RZ, PT ;  /* 0x000000ff0000720c */ /* 0x004fda0003f05270 */
[----:B------:R-:W-:Y:S05]  /*4c20*/  @!P0 BRA `(.L_x_156) ;  /* 0x0000000000088947 */ /* 0x000fea0003800000 */
[----:B01-34-:R-:W0:Y:S02]  /*4c30*/  LDC.64 R4, c[0x4][0x8] ;  /* 0x01000200ff047b82 */ /* 0x01be240000000a00 */
[----:B0-----:R2:W5:Y:S02]  /*4c40*/  ATOMG.E.EXCH.STRONG.GPU PT, RZ, desc[UR36][R4.64], RZ ;  /* 0x800000ff04ff79a8 */ /* 0x001564000c1ef124 */
.L_x_156:
[----:B------:R-:W-:Y:S05]  /*4c50*/  BSYNC.RECONVERGENT B1 ;  /* 0x0000000000017941 */ /* 0x000fea0003800200 */
.L_x_155:
[----:B------:R-:W3:Y:S01]  /*4c60*/  LDG.E R0, desc[UR36][R6.64+0x10] ;  /* 0x0000102406007981 */ /* 0x000ee2000c1e1900 */
[----:B------:R-:W-:Y:S01]  /*4c70*/  BSSY.RECONVERGENT B1, `(.L_x_157) ;  /* 0x0000005000017945 */ /* 0x000fe20003800200 */
[----:B---3--:R-:W-:-:S13]  /*4c80*/  ISETP.NE.AND P0, PT, R0, RZ, PT ;  /* 0x000000ff0000720c */ /* 0x008fda0003f05270 */
[----:B------:R-:W-:Y:S05]  /*4c90*/  @!P0 BRA `(.L_x_158) ;  /* 0x0000000000088947 */ /* 0x000fea0003800000 */
[----:B012-4-:R-:W0:Y:S02]  /*4ca0*/  LDC.64 R4, c[0x4][0x8] ;  /* 0x01000200ff047b82 */ /* 0x017e240000000a00 */
[----:B0-----:R3:W5:Y:S02]  /*4cb0*/  ATOMG.E.EXCH.STRONG.GPU PT, RZ, desc[UR36][R4.64], RZ ;  /* 0x800000ff04ff79a8 */ /* 0x001764000c1ef124 */
.L_x_158:
[----:B------:R-:W-:Y:S05]  /*4cc0*/  BSYNC.RECONVERGENT B1 ;  /* 0x0000000000017941 */ /* 0x000fea0003800200 */
.L_x_157:
[----:B------:R-:W2:Y:S01]  /*4cd0*/  LDG.E R0, desc[UR36][R6.64+0x14] ;  /* 0x0000142406007981 */ /* 0x000ea2000c1e1900 */
[----:B------:R-:W-:Y:S01]  /*4ce0*/  BSSY.RECONVERGENT B1, `(.L_x_159) ;  /* 0x0000005000017945 */ /* 0x000fe20003800200 */
[----:B--2---:R-:W-:-:S13]  /*4cf0*/  ISETP.NE.AND P0, PT, R0, RZ, PT ;  /* 0x000000ff0000720c */ /* 0x004fda0003f05270 */
[----:B------:R-:W-:Y:S05]  /*4d00*/  @!P0 BRA `(.L_x_160) ;  /* 0x0000000000088947 */ /* 0x000fea0003800000 */
[----:B01-34-:R-:W0:Y:S02]  /*4d10*/  LDC.64 R4, c[0x4][0x8] ;  /* 0x01000200ff047b82 */ /* 0x01be240000000a00 */
[----:B0-----:R2:W5:Y:S02]  /*4d20*/  ATOMG.E.EXCH.STRONG.GPU PT, RZ, desc[UR36][R4.64], RZ ;  /* 0x800000ff04ff79a8 */ /* 0x001564000c1ef124 */
.L_x_160:
[----:B------:R-:W-:Y:S05]  /*4d30*/  BSYNC.RECONVERGENT B1 ;  /* 0x0000000000017941 */ /* 0x000fea0003800200 */
.L_x_159:
[----:B------:R-:W3:Y:S01]  /*4d40*/  LDG.E R0, desc[UR36][R6.64+0x18] ;  /* 0x0000182406007981 */ /* 0x000ee2000c1e1900 */
[----:B------:R-:W-:Y:S01]  /*4d50*/  BSSY.RECONVERGENT B1, `(.L_x_161) ;  /* 0x0000005000017945 */ /* 0x000fe20003800200 */
[----:B---3--:R-:W-:-:S13]  /*4d60*/  ISETP.NE.AND P0, PT, R0, RZ, PT ;  /* 0x000000ff0000720c */ /* 0x008fda0003f05270 */
[----:B------:R-:W-:Y:S05]  /*4d70*/  @!P0 BRA `(.L_x_162) ;  /* 0x0000000000088947 */ /* 0x000fea0003800000 */
[----:B012-4-:R-:W0:Y:S02]  /*4d80*/  LDC.64 R4, c[0x4][0x8] ;  /* 0x01000200ff047b82 */ /* 0x017e240000000a00 */
[----:B0-----:R3:W5:Y:S02]  /*4d90*/  ATOMG.E.EXCH.STRONG.GPU PT, RZ, desc[UR36][R4.64], RZ ;  /* 0x800000ff04ff79a8 */ /* 0x001764000c1ef124 */
.L_x_162:
[----:B------:R-:W-:Y:S05]  /*4da0*/  BSYNC.RECONVERGENT B1 ;  /* 0x0000000000017941 */ /* 0x000fea0003800200 */
.L_x_161:
[----:B------:R-:W2:Y:S01]  /*4db0*/  LDG.E R6, desc[UR36][R6.64+0x1c] ;  /* 0x00001c2406067981 */ /* 0x000ea2000c1e1900 */
[----:B------:R-:W-:Y:S01]  /*4dc0*/  BSSY.RECONVERGENT B1, `(.L_x_163) ;  /* 0x0000005000017945 */ /* 0x000fe20003800200 */
[----:B--2---:R-:W-:-:S13]  /*4dd0*/  ISETP.NE.AND P0, PT, R6, RZ, PT ;  /* 0x000000ff0600720c */ /* 0x004fda0003f05270 */
[----:B------:R-:W-:Y:S05]  /*4de0*/  @!P0 BRA `(.L_x_164) ;  /* 0x0000000000088947 */ /* 0x000fea0003800000 */
[----:B01-34-:R-:W0:Y:S02]  /*4df0*/  LDC.64 R4, c[0x4][0x8] ;  /* 0x01000200ff047b82 */ /* 0x01be240000000a00 */
[----:B0-----:R2:W5:Y:S02]  /*4e00*/  ATOMG.E.EXCH.STRONG.GPU PT, RZ, desc[UR36][R4.64], RZ ;  /* 0x800000ff04ff79a8 */ /* 0x001564000c1ef124 */
.L_x_164:
[----:B------:R-:W-:Y:S05]  /*4e10*/  BSYNC.RECONVERGENT B1 ;  /* 0x0000000000017941 */ /* 0x000fea0003800200 */
.L_x_163:
[----:B------:R-:W-:-:S07]  /*4e20*/  VIADD R3, R3, 0x8 ;  /* 0x0000000803037836 */ /* 0x000fce0000000000 */
.L_x_148:
[----:B------:R-:W-:Y:S05]  /*4e30*/  BSYNC.RECONVERGENT B0 ;  /* 0x0000000000007941 */ /* 0x000fea0003800200 */
.L_x_147:
[----:B------:R-:W-:-:S13]  /*4e40*/  ISETP.NE.AND P0, PT, R31, RZ, PT ;  /* 0x000000ff1f00720c */ /* 0x000fda0003f05270 */
[----:B------:R-:W-:Y:S05]  /*4e50*/  @!P0 BRA `(.L_x_111) ;  /* 0x0000000000f88947 */ /* 0x000fea0003800000 */
[----:B------:R-:W-:Y:S01]  /*4e60*/  ISETP.GE.U32.AND P0, PT, R19, 0x3, PT ;  /* 0x000000031300780c */ /* 0x000fe20003f06070 */
[----:B------:R-:W-:-:S12]  /*4e70*/  BSSY.RECONVERGENT B0, `(.L_x_165) ;  /* 0x0000021000007945 */ /* 0x000fd80003800200 */
[----:B------:R-:W-:Y:S05]  /*4e80*/  @!P0 BRA `(.L_x_166) ;  /* 0x00000000007c8947 */ /* 0x000fea0003800000 */
[----:B---3--:R-:W3:Y:S02]  /*4e90*/  LDC.64 R6, c[0x0][0x3a8] ;  /* 0x0000ea00ff067b82 */ /* 0x008ee40000000a00 */
[----:B---3--:R-:W-:-:S05]  /*4ea0*/  IMAD.WIDE R6, R3, 0x4, R6 ;  /* 0x0000000403067825 */ /* 0x008fca00078e0206 */
[----:B------:R-:W3:Y:S01]  /*4eb0*/  LDG.E R0, desc[UR36][R6.64] ;  /* 0x0000002406007981 */ /* 0x000ee2000c1e1900 */
[----:B------:R-:W-:Y:S01]  /*4ec0*/  BSSY.RECONVERGENT B1, `(.L_x_167) ;  /* 0x0000005000017945 */ /* 0x000fe20003800200 */
[----:B---3--:R-:W-:-:S13]  /*4ed0*/  ISETP.NE.AND P0, PT, R0, RZ, PT ;  /* 0x000000ff0000720c */ /* 0x008fda0003f05270 */
[----:B------:R-:W-:Y:S05]  /*4ee0*/  @!P0 BRA `(.L_x_168) ;  /* 0x0000000000088947 */ /* 0x000fea0003800000 */
[----:B012-4-:R-:W0:Y:S02]  /*4ef0*/  LDC.64 R4, c[0x4][0x8] ;  /* 0x01000200ff047b82 */ /* 0x017e240000000a00 */
[----:B0-----:R3:W5:Y:S02]  /*4f00*/  ATOMG.E.EXCH.STRONG.GPU PT, RZ, desc[UR36][R4.64], RZ ;  /* 0x800000ff04ff79a8 */ /* 0x001764000c1ef124 */
.L_x_168:
[----:B------:R-:W-:Y:S05]  /*4f10*/  BSYNC.RECONVERGENT B1 ;  /* 0x0000000000017941 */ /* 0x000fea0003800200 */
.L_x_167:
[----:B------:R-:W2:Y:S01]  /*4f20*/  LDG.E R0, desc[UR36][R6.64+0x4] ;  /* 0x0000042406007981 */ /* 0x000ea2000c1e1900 */
[----:B------:R-:W-:Y:S01]  /*4f30*/  BSSY.RECONVERGENT B1, `(.L_x_169) ;  /* 0x0000005000017945 */ /* 0x000fe20003800200 */
[----:B--2---:R-:W-:-:S13]  /*4f40*/  ISETP.NE.AND P0, PT, R0, RZ, PT ;  /* 0x000000ff0000720c */ /* 0x004fda0003f05270 */
[----:B------:R-:W-:Y:S05]  /*4f50*/  @!P0 BRA `(.L_x_170) ;  /* 0x0000000000088947 */ /* 0x000fea0003800000 */
[----:B01-34-:R-:W0:Y:S02]  /*4f60*/  LDC.64 R4, c[0x4][0x8] ;  /* 0x01000200ff047b82 */ /* 0x01be240000000a00 */
[----:B0-----:R2:W5:Y:S02]  /*4f70*/  ATOMG.E.EXCH.STRONG.GPU PT, RZ, desc[UR36][R4.64], RZ ;  /* 0x800000ff04ff79a8 */ /* 0x001564000c1ef124 */
.L_x_170:
[----:B------:R-:W-:Y:S05]  /*4f80*/  BSYNC.RECONVERGENT B1 ;  /* 0x0000000000017941 */ /* 0x000fea0003800200 */
.L_x_169:
[----:B------:R-:W3:Y:S01]  /*4f90*/  LDG.E R0, desc[UR36][R6.64+0x8] ;  /* 0x0000082406007981 */ /* 0x000ee2000c1e1900 */
[----:B------:R-:W-:Y:S01]  /*4fa0*/  BSSY.RECONVERGENT B1, `(.L_x_171) ;  /* 0x0000005000017945 */ /* 0x000fe20003800200 */
[----:B---3--:R-:W-:-:S13]  /*4fb0*/  ISETP.NE.AND P0, PT, R0, RZ, PT ;  /* 0x000000ff0000720c */ /* 0x008fda0003f05270 */
[----:B------:R-:W-:Y:S05]  /*4fc0*/  @!P0 BRA `(.L_x_172) ;  /* 0x0000000000088947 */ /* 0x000fea0003800000 */
[----:B012-4-:R-:W0:Y:S02]  /*4fd0*/  LDC.64 R4, c[0x4][0x8] ;  /* 0x01000200ff047b82 */ /* 0x017e240000000a00 */
[----:B0-----:R3:W5:Y:S02]  /*4fe0*/  ATOMG.E.EXCH.STRONG.GPU PT, RZ, desc[UR36][R4.64], RZ ;  /* 0x800000ff04ff79a8 */ /* 0x001764000c1ef124 */
.L_x_172:
[----:B------:R-:W-:Y:S05]  /*4ff0*/  BSYNC.RECONVERGENT B1 ;  /* 0x0000000000017941 */ /* 0x000fea0003800200 */
.L_x_171:
[----:B------:R-:W2:Y:S01]  /*5000*/  LDG.E R6, desc[UR36][R6.64+0xc] ;  /* 0x00000c2406067981 */ /* 0x000ea2000c1e1900 */
[----:B------:R-:W-:Y:S01]  /*5010*/  BSSY.RECONVERGENT B1, `(.L_x_173) ;  /* 0x0000005000017945 */ /* 0x000fe20003800200 */
[----:B--2---:R-:W-:-:S13]  /*5020*/  ISETP.NE.AND P0, PT, R6, RZ, PT ;  /* 0x000000ff0600720c */ /* 0x004fda0003f05270 */
[----:B------:R-:W-:Y:S05]  /*5030*/  @!P0 BRA `(.L_x_174) ;  /* 0x0000000000088947 */ /* 0x000fea0003800000 */
[----:B01-34-:R-:W0:Y:S02]  /*5040*/  LDC.64 R4, c[0x4][0x8] ;  /* 0x01000200ff047b82 */ /* 0x01be240000000a00 */
[----:B0-----:R2:W5:Y:S02]  /*5050*/  ATOMG.E.EXCH.STRONG.GPU PT, RZ, desc[UR36][R4.64], RZ ;  /* 0x800000ff04ff79a8 */ /* 0x001564000c1ef124 */
.L_x_174:
[----:B------:R-:W-:Y:S05]  /*5060*/  BSYNC.RECONVERGENT B1 ;  /* 0x0000000000017941 */ /* 0x000fea0003800200 */
.L_x_173:
[----:B------:R-:W-:-:S07]  /*5070*/  IADD3 R3, PT, PT, R3, 0x4, RZ ;  /* 0x0000000403037810 */ /* 0x000fce0007ffe0ff */
.L_x_166:
[----:B------:R-:W-:Y:S05]  /*5080*/  BSYNC.RECONVERGENT B0 ;  /* 0x0000000000007941 */ /* 0x000fea0003800200 */
.L_x_165:
[----:B------:R-:W-:-:S13]  /*5090*/  ISETP.NE.AND P0, PT, R30, RZ, PT ;  /* 0x000000ff1e00720c */ /* 0x000fda0003f05270 */
[----:B------:R-:W-:Y:S05]  /*50a0*/  @!P0 BRA `(.L_x_111) ;  /* 0x0000000000648947 */ /* 0x000fea0003800000 */
[----:B---3--:R-:W3:Y:S02]  /*50b0*/  LDC.64 R6, c[0x0][0x3a8] ;  /* 0x0000ea00ff067b82 */ /* 0x008ee40000000a00 */
[----:B---3--:R-:W-:-:S05]  /*50c0*/  IMAD.WIDE R6, R3, 0x4, R6 ;  /* 0x0000000403067825 */ /* 0x008fca00078e0206 */
[----:B------:R-:W3:Y:S01]  /*50d0*/  LDG.E R0, desc[UR36][R6.64] ;  /* 0x0000002406007981 */ /* 0x000ee2000c1e1900 */
[----:B------:R-:W-:Y:S01]  /*50e0*/  BSSY.RECONVERGENT B0, `(.L_x_175) ;  /* 0x0000006000007945 */ /* 0x000fe20003800200 */
[----:B------:R-:W-:Y:S02]  /*50f0*/  ISETP.NE.AND P1, PT, R30, 0x1, PT ;  /* 0x000000011e00780c */ /* 0x000fe40003f25270 */
[----:B---3--:R-:W-:-:S13]  /*5100*/  ISETP.NE.AND P0, PT, R0, RZ, PT ;  /* 0x000000ff0000720c */ /* 0x008fda0003f05270 */
[----:B------:R-:W-:Y:S05]  /*5110*/  @!P0 BRA `(.L_x_176) ;  /* 0x0000000000088947 */ /* 0x000fea0003800000 */
[----:B012-4-:R-:W0:Y:S02]  /*5120*/  LDC.64 R4, c[0x4][0x8] ;  /* 0x01000200ff047b82 */ /* 0x017e240000000a00 */
[----:B0-----:R3:W5:Y:S02]  /*5130*/  ATOMG.E.EXCH.STRONG.GPU PT, RZ, desc[UR36][R4.64], RZ ;  /* 0x800000ff04ff79a8 */ /* 0x001764000c1ef124 */
.L_x_176:
[----:B------:R-:W-:Y:S05]  /*5140*/  BSYNC.RECONVERGENT B0 ;  /* 0x0000000000007941 */ /* 0x000fea0003800200 */
.L_x_175:
        /* <DEDUP_REMOVED lines=8> */
.L_x_178:
[----:B------:R-:W-:Y:S05]  /*51d0*/  BSYNC.RECONVERGENT B0 ;  /* 0x0000000000007941 */ /* 0x000fea0003800200 */
.L_x_177:
[----:B------:R-:W-:Y:S05]  /*51e0*/  @!P1 BRA `(.L_x_111) ;  /* 0x0000000000149947 */ /* 0x000fea0003800000 */
[----:B------:R-:W2:Y:S02]  /*51f0*/  LDG.E R6, desc[UR36][R6.64+0x8] ;  /* 0x0000082406067981 */ /* 0x000ea4000c1e1900 */
[----:B--2---:R-:W-:-:S13]  /*5200*/  ISETP.NE.AND P0, PT, R6, RZ, PT ;  /* 0x000000ff0600720c */ /* 0x004fda0003f05270 */
[----:B------:R-:W-:Y:S05]  /*5210*/  @!P0 BRA `(.L_x_111) ;  /* 0x0000000000088947 */ /* 0x000fea0003800000 */
[----:B01-34-:R-:W0:Y:S02]  /*5220*/  LDC.64 R4, c[0x4][0x8] ;  /* 0x01000200ff047b82 */ /* 0x01be240000000a00 */
[----:B0-----:R0:W5:Y:S02]  /*5230*/  ATOMG.E.EXCH.STRONG.GPU PT, RZ, desc[UR36][R4.64], RZ ;  /* 0x800000ff04ff79a8 */ /* 0x001164000c1ef124 */
.L_x_111:
[----:B------:R-:W-:Y:S05]  /*5240*/  WARPSYNC.ALL ;  /* 0x0000000000007948 */ /* 0x000fea0003800000 */
[----:B------:R-:W-:Y:S08]  /*5250*/  BAR.SYNC.DEFER_BLOCKING 0x0 ;  /* 0x0000000000007b1d */ /* 0x000ff00000010000 */
[----:B01234-:R-:W0:Y:S08]  /*5260*/  LDC.64 R4, c[0x4][0x8] ;  /* 0x01000200ff047b82 */ /* 0x01fe300000000a00 */
[----:B------:R-:W-:Y:S06]  /*5270*/  BAR.SYNC.DEFER_BLOCKING 0x0 ;  /* 0x0000000000007b1d */ /* 0x000fec0000010000 */
[----:B0-----:R-:W2:Y:S02]  /*5280*/  LDG.E R4, desc[UR36][R4.64] ;  /* 0x0000002404047981 */ /* 0x001ea4000c1e1900 */
[----:B--2---:R-:W-:-:S13]  /*5290*/  ISETP.NE.AND P0, PT, R4, RZ, PT ;  /* 0x000000ff0400720c */ /* 0x004fda0003f05270 */
[----:B------:R-:W-:Y:S05]  /*52a0*/  @!P0 BRA `(.L_x_179) ;  /* 0xffffffe800488947 */ /* 0x000fea000383ffff */
.L_x_99:
[----:B------:R-:W-:-:S13]  /*52b0*/  ISETP.GE.AND P0, PT, R45, R44, PT ;  /* 0x0000002c2d00720c */ /* 0x000fda0003f06270 */
[----:B------:R-:W-:Y:S05]  /*52c0*/  @!P0 BRA `(.L_x_180) ;  /* 0x0000000000fc8947 */ /* 0x000fea0003800000 */
[----:B------:R-:W-:-:S13]  /*52d0*/  ISETP.NE.AND P0, PT, R47, RZ, PT ;  /* 0x000000ff2f00720c */ /* 0x000fda0003f05270 */
[----:B------:R-:W-:Y:S05]  /*52e0*/  @P0 BRA `(.L_x_181) ;  /* 0x0000000000cc0947 */ /* 0x000fea0003800000 */
[----:B------:R-:W-:Y:S01]  /*52f0*/  MOV R48, 0x0 ;  /* 0x0000000000307802 */ /* 0x000fe20000000f00 */
[----:B------:R4:W-:Y:S01]  /*5300*/  STL [R1+0x8], RZ ;  /* 0x000008ff01007387 */ /* 0x0009e20000100800 */
[----:B------:R-:W1:Y:S01]  /*5310*/  LDCU.64 UR4, c[0x4][0x58] ;  /* 0x01000b00ff0477ac */ /* 0x000e620008000a00 */
[----:B---3--:R-:W-:Y:S01]  /*5320*/  IMAD.MOV.U32 R6, RZ, RZ, R16 ;  /* 0x000000ffff067224 */ /* 0x008fe200078e0010 */
[----:B0-----:R4:W0:Y:S01]  /*5330*/  LDC.64 R8, c[0x4][R48] ;  /* 0x0100000030087b82 */ /* 0x0018220000000a00 */
[----:B------:R-:W-:Y:S02]  /*5340*/  IMAD.MOV.U32 R7, RZ, RZ, R2 ;  /* 0x000000ffff077224 */ /* 0x000fe400078e0002 */
[----:B-1----:R-:W-:Y:S02]  /*5350*/  IMAD.U32 R4, RZ, RZ, UR4 ;  /* 0x00000004ff047e24 */ /* 0x002fe4000f8e00ff */
[----:B----4-:R-:W-:-:S07]  /*5360*/  IMAD.U32 R5, RZ, RZ, UR5 ;  /* 0x00000005ff057e24 */ /* 0x010fce000f8e00ff */
[----:B------:R-:W-:-:S07]  /*5370*/  LEPC R20, `(.L_x_182) ;  /* 0x000000001014794e */ /* 0x000fce0000000000 */
[----:B0-2--5:R-:W-:Y:S05]  /*5380*/  CALL.ABS.NOINC R8 ;  /* 0x0000000008007343 */ /* 0x025fea0003c00000 */
.L_x_182:
[----:B------:R-:W-:-:S13]  /*5390*/  ISETP.NE.AND P0, PT, R40, RZ, PT ;  /* 0x000000ff2800720c */ /* 0x000fda0003f05270 */
[----:B------:R-:W-:Y:S05]  /*53a0*/  @P0 BRA `(.L_x_183) ;  /* 0x0000000000a40947 */ /* 0x000fea0003800000 */
[----:B------:R0:W1:Y:S01]  /*53b0*/  LDC.64 R2, c[0x4][R48] ;  /* 0x0100000030027b82 */ /* 0x0000620000000a00 */
[----:B------:R-:W2:Y:S01]  /*53c0*/  LDCU.64 UR4, c[0x4][0x40] ;  /* 0x01000800ff0477ac */ /* 0x000ea20008000a00 */
[----:B------:R-:W-:Y:S01]  /*53d0*/  CS2R R6, SRZ ;  /* 0x0000000000067805 */ /* 0x000fe2000001ff00 */
[----:B--2---:R-:W-:Y:S02]  /*53e0*/  IMAD.U32 R4, RZ, RZ, UR4 ;  /* 0x00000004ff047e24 */ /* 0x004fe4000f8e00ff */
[----:B0-----:R-:W-:-:S07]  /*53f0*/  IMAD.U32 R5, RZ, RZ, UR5 ;  /* 0x00000005ff057e24 */ /* 0x001fce000f8e00ff */
[----:B------:R-:W-:-:S07]  /*5400*/  LEPC R20, `(.L_x_184) ;  /* 0x000000001014794e */ /* 0x000fce0000000000 */
[----:B-1----:R-:W-:Y:S05]  /*5410*/  CALL.ABS.NOINC R2 ;  /* 0x0000000002007343 */ /* 0x002fea0003c00000 */
.L_x_184:
[----:B------:R-:W0:Y:S01]  /*5420*/  LDC R0, c[0x0][0x380] ;  /* 0x0000e000ff007b82 */ /* 0x000e220000000800 */
[----:B------:R-:W1:Y:S01]  /*5430*/  LDCU.64 UR4, c[0x4][0x48] ;  /* 0x01000900ff0477ac */ /* 0x000e620008000a00 */
[----:B------:R-:W-:Y:S02]  /*5440*/  IMAD.MOV.U32 R6, RZ, RZ, R18 ;  /* 0x000000ffff067224 */ /* 0x000fe400078e0012 */
[----:B------:R-:W-:-:S04]  /*5450*/  IMAD.MOV.U32 R7, RZ, RZ, R17 ;  /* 0x000000ffff077224 */ /* 0x000fc800078e0011 */
[----:B------:R2:W3:Y:S01]  /*5460*/  LDC.64 R2, c[0x4][R48] ;  /* 0x0100000030027b82 */ /* 0x0004e20000000a00 */
[----:B-1----:R-:W-:Y:S01]  /*5470*/  MOV R4, UR4 ;  /* 0x0000000400047c02 */ /* 0x002fe20008000f00 */
[----:B------:R-:W-:Y:S01]  /*5480*/  IMAD.U32 R5, RZ, RZ, UR5 ;  /* 0x00000005ff057e24 */ /* 0x000fe2000f8e00ff */
[----:B0-----:R2:W-:Y:S06]  /*5490*/  STL [R1], R0 ;  /* 0x0000000001007387 */ /* 0x0015ec0000100800 */
[----:B------:R-:W-:-:S07]  /*54a0*/  LEPC R20, `(.L_x_185) ;  /* 0x000000001014794e */ /* 0x000fce0000000000 */
[----:B--23--:R-:W-:Y:S05]  /*54b0*/  CALL.ABS.NOINC R2 ;  /* 0x0000000002007343 */ /* 0x00cfea0003c00000 */
.L_x_185:
[----:B------:R0:W1:Y:S01]  /*54c0*/  LDC.64 R2, c[0x4][R48] ;  /* 0x0100000030027b82 */ /* 0x0000620000000a00 */
[----:B------:R-:W2:Y:S01]  /*54d0*/  LDCU.64 UR4, c[0x4][0x60] ;  /* 0x01000c00ff0477ac */ /* 0x000ea20008000a00 */
[----:B------:R-:W-:Y:S01]  /*54e0*/  CS2R R6, SRZ ;  /* 0x0000000000067805 */ /* 0x000fe2000001ff00 */
[----:B--2---:R-:W-:Y:S02]  /*54f0*/  IMAD.U32 R4, RZ, RZ, UR4 ;  /* 0x00000004ff047e24 */ /* 0x004fe4000f8e00ff */
[----:B0-----:R-:W-:-:S07]  /*5500*/  IMAD.U32 R5, RZ, RZ, UR5 ;  /* 0x00000005ff057e24 */ /* 0x001fce000f8e00ff */
[----:B------:R-:W-:-:S07]  /*5510*/  LEPC R20, `(.L_x_186) ;  /* 0x000000001014794e */ /* 0x000fce0000000000 */
[----:B-1----:R-:W-:Y:S05]  /*5520*/  CALL.ABS.NOINC R2 ;  /* 0x0000000002007343 */ /* 0x002fea0003c00000 */
.L_x_186:
[----:B------:R0:W1:Y:S01]  /*5530*/  LDC.64 R2, c[0x4][R48] ;  /* 0x0100000030027b82 */ /* 0x0000620000000a00 */
[----:B------:R-:W2:Y:S01]  /*5540*/  LDCU.64 UR4, c[0x4][0x40] ;  /* 0x01000800ff0477ac */ /* 0x000ea20008000a00 */
[----:B------:R-:W-:Y:S01]  /*5550*/  CS2R R6, SRZ ;  /* 0x0000000000067805 */ /* 0x000fe2000001ff00 */
[----:B--2---:R-:W-:Y:S01]  /*5560*/  IMAD.U32 R4, RZ, RZ, UR4 ;  /* 0x00000004ff047e24 */ /* 0x004fe2000f8e00ff */
[----:B0-----:R-:W-:-:S07]  /*5570*/  MOV R5, UR5 ;  /* 0x0000000500057c02 */ /* 0x001fce0008000f00 */
[----:B------:R-:W-:-:S07]  /*5580*/  LEPC R20, `(.L_x_187) ;  /* 0x000000001014794e */ /* 0x000fce0000000000 */
[----:B-1----:R-:W-:Y:S05]  /*5590*/  CALL.ABS.NOINC R2 ;  /* 0x0000000002007343 */ /* 0x002fea0003c00000 */
.L_x_187:
[----:B------:R-:W0:Y:S01]  /*55a0*/  LDC.64 R48, c[0x4][R48] ;  /* 0x0100000030307b82 */ /* 0x000e220000000a00 */
[----:B------:R-:W1:Y:S01]  /*55b0*/  LDCU.64 UR4, c[0x4][0x68] ;  /* 0x01000d00ff0477ac */ /* 0x000e620008000a00 */
[----:B------:R-:W-:Y:S01]  /*55c0*/  CS2R R6, SRZ ;  /* 0x0000000000067805 */ /* 0x000fe2000001ff00 */
[----:B-1----:R-:W-:Y:S02]  /*55d0*/  IMAD.U32 R4, RZ, RZ, UR4 ;  /* 0x00000004ff047e24 */ /* 0x002fe4000f8e00ff */
[----:B------:R-:W-:-:S07]  /*55e0*/  IMAD.U32 R5, RZ, RZ, UR5 ;  /* 0x00000005ff057e24 */ /* 0x000fce000f8e00ff */
[----:B------:R-:W-:-:S07]  /*55f0*/  LEPC R20, `(.L_x_188) ;  /* 0x000000001014794e */ /* 0x000fce0000000000 */
[----:B0-----:R-:W-:Y:S05]  /*5600*/  CALL.ABS.NOINC R48 ;  /* 0x0000000030007343 */ /* 0x001fea0003c00000 */
.L_x_188:
[----:B------:R-:W-:Y:S05]  /*5610*/  BRA `(.L_x_189) ;  /* 0x00000000001c7947 */ /* 0x000fea0003800000 */
.L_x_181:
[----:B------:R-:W-:-:S13]  /*5620*/  ISETP.NE.AND P0, PT, R40, RZ, PT ;  /* 0x000000ff2800720c */ /* 0x000fda0003f05270 */
[----:B------:R-:W-:Y:S05]  /*5630*/  @!P0 BRA `(.L_x_189) ;  /* 0x0000000000148947 */ /* 0x000fea0003800000 */
.L_x_183:
[----:B------:R-:W-:-:S05]  /*5640*/  VIMNMX R0, PT, PT, R40, 0x2, !PT ;  /* 0x0000000228007848 */ /* 0x000fca0007fe0100 */
[----:B012---:R-:W-:-:S04]  /*5650*/  VIADD R3, R0, 0xfffffffe ;  /* 0xfffffffe00037836 */ /* 0x007fc80000000000 */
[--C-:B------:R-:W-:Y:S02]  /*5660*/  IMAD.IADD R0, R40, 0x1, -R3.reuse ;  /* 0x0000000128007824 */ /* 0x100fe400078e0a03 */
[----:B------:R-:W-:Y:S01]  /*5670*/  IMAD.MOV.U32 R40, RZ, RZ, R3 ;  /* 0x000000ffff287224 */ /* 0x000fe200078e0003 */
[----:B------:R-:W-:Y:S06]  /*5680*/  BRA `(.L_x_190) ;  /* 0xffffffb000147947 */ /* 0x000fec000383ffff */
.L_x_189:
[----:B------:R-:W-:Y:S05]  /*5690*/  WARPSYNC.ALL ;  /* 0x0000000000007948 */ /* 0x000fea0003800000 */
[----:B------:R-:W-:Y:S06]  /*56a0*/  BAR.SYNC.DEFER_BLOCKING 0x0 ;  /* 0x0000000000007b1d */ /* 0x000fec0000010000 */
[----:B------:R-:W-:Y:S05]  /*56b0*/  EXIT ;  /* 0x000000000000794d */ /* 0x000fea0003800000 */
.L_x_180:
[----:B0123-5:R-:W-:Y:S05]  /*56c0*/  BPT.TRAP 0x1 ;  /* 0x000000040000795c */ /* 0x02ffea0000300000 */
.L_x_191:
[----:B------:R-:W-:-:S00]  /*56d0*/  BRA `(.L_x_191) ;  /* 0xfffffffc00fc7947 */ /* 0x000fc0000383ffff */
[----:B------:R-:W-:-:S00]  /*56e0*/  NOP ;  /* 0x0000000000007918 */ /* 0x000fc00000000000 */
        /* <DEDUP_REMOVED lines=9> */
.L_x_192:


//--------------------- .nv.global.init           --------------------------
	.section	.nv.global.init,"aw",@progbits
.nv.global.init:
	.type		$str$3,@object
	.size		$str$3,($str$6 - $str$3)
$str$3:
        /*0000*/ 	.byte	0x25, 0x64, 0x00
	.type		$str$6,@object
	.size		$str$6,($str$4 - $str$6)
$str$6:
        /*0003*/ 	.byte	0x63, 0x6f, 0x73, 0x74, 0x00
	.type		$str$4,@object
	.size		$str$4,($str$7 - $str$4)
$str$4:
        /*0008*/ 	.byte	0x69, 0x6e, 0x20, 0x6b, 0x65, 0x72, 0x6e, 0x65, 0x6c, 0x0a, 0x00
	.type		$str$7,@object
	.size		$str$7,($str$5 - $str$7)
$str$7:
        /*0013*/ 	.byte	0x6b, 0x65, 0x6e, 0x65, 0x72, 0x6c, 0x20, 0x65, 0x6e, 0x64, 0x0a, 0x00
	.type		$str$5,@object
	.size		$str$5,($str - $str$5)
$str$5:
        /*001f*/ 	.byte	0x74, 0x65, 0x6d, 0x70, 0x6f, 0x72, 0x61, 0x72, 0x79, 0x20, 0x61, 0x6e, 0x73, 0x3a, 0x20, 0x25
        /*002f*/ 	.byte	0x64, 0x0a, 0x00
	.type		$str,@object
	.size		$str,(.L_7 - $str)
$str:
        /*0032*/ 	.byte	0x2a, 0x2a, 0x2a, 0x2a, 0x2a, 0x2a, 0x2a, 0x2a, 0x2a, 0x2a, 0x2a, 0x2a, 0x2a, 0x2a, 0x2a, 0x2a
        /*0042*/ 	.byte	0x2a, 0x2a, 0x2a, 0x0a, 0x00
.L_7:


//--------------------- .nv.shared.reserved.0     --------------------------
	.section	.nv.shared.reserved.0,"aw",@nobits
	.weak		__nv_reservedSMEM_offset_0_alias
	.size		__nv_reservedSMEM_offset_0_alias, 0, 64
	.other		__nv_reservedSMEM_offset_0_alias,@"STO_CUDA_RESERVED_SHARED STV_DEFAULT"
__nv_reservedSMEM_offset_0_alias:
	.zero		0
	.zero		64


//--------------------- .nv.global                --------------------------
	.section	.nv.global,"aw",@nobits
	.align	4
.nv.global:
	.type		minRise,@object
	.size		minRise,(justForTest - minRise)
minRise:
	.zero		4
	.type		justForTest,@object
	.size		justForTest,(kflag - justForTest)
justForTest:
	.zero		4
	.type		kflag,@object
	.size		kflag,(tans - kflag)
kflag:
	.zero		4
	.type		tans,@object
	.size		tans,(kpushListNa - tans)
tans:
	.zero		4
	.type		kpushListNa,@object
	.size		kpushListNa,(kpushListPo - kpushListNa)
kpushListNa:
	.zero		1024
	.type		kpushListPo,@object
	.size		kpushListPo,(knodesRisePrice - kpushListPo)
kpushListPo:
	.zero		1024
	.type		knodesRisePrice,@object
	.size		knodesRisePrice,(.L_5 - knodesRisePrice)
knodesRisePrice:
	.zero		256
.L_5:


//--------------------- .nv.constant0._Z24auction_algorithm_kerneliiiiPKiPiS0_S1_S0_S0_S0_S1_S1_ --------------------------
	.section	.nv.constant0._Z24auction_algorithm_kerneliiiiPKiPiS0_S1_S0_S0_S0_S1_S1_,"a",@progbits
	.sectionflags	@""
	.align	4
.nv.constant0._Z24auction_algorithm_kerneliiiiPKiPiS0_S1_S0_S0_S0_S1_S1_:
	.zero		984


//--------------------- SYMBOLS --------------------------

	.type		.nv.reservedSmem.offset0,@object
	.size		.nv.reservedSmem.offset0,0x4
	.type		vprintf,@function
